// auto-generated by cutlass_sweep.gemm — config: {"arch": "sm_100", "cluster_m": 1, "cluster_n": 1, "dtype": "bf16", "dtype_b": "bf16", "layout": "nt", "stages": 0, "tile_k": 64, "tile_m": 64, "tile_n": 64}
#include "cutlass/cutlass.h"
#include "cutlass/gemm/collective/collective_builder.hpp"
#include "cutlass/gemm/device/gemm_universal_adapter.h"
#include "cutlass/gemm/kernel/gemm_universal.hpp"
#include "cutlass/epilogue/collective/collective_builder.hpp"

using ElemA = cutlass::bfloat16_t;
using ElemB = cutlass::bfloat16_t;
using ElemCD = cutlass::bfloat16_t;
using Acc  = float;
using TileShape    = cute::Shape<cute::_64, cute::_64, cute::_64>;
using ClusterShape = cute::Shape<cute::_1, cute::_1, cute::_1>;

using CollectiveEpilogue = typename cutlass::epilogue::collective::CollectiveBuilder<
    cutlass::arch::Sm100, cutlass::arch::OpClassTensorOp,
    TileShape, ClusterShape,
    cutlass::epilogue::collective::EpilogueTileAuto,
    Acc, Acc,
    ElemCD, cutlass::layout::RowMajor, 128 / cutlass::sizeof_bits<ElemCD>::value,
    ElemCD, cutlass::layout::RowMajor, 128 / cutlass::sizeof_bits<ElemCD>::value,
    cutlass::epilogue::collective::EpilogueScheduleAuto
  >::CollectiveOp;

using CollectiveMainloop = typename cutlass::gemm::collective::CollectiveBuilder<
    cutlass::arch::Sm100, cutlass::arch::OpClassTensorOp,
    ElemA, cutlass::layout::RowMajor, 128 / cutlass::sizeof_bits<ElemA>::value,
    ElemB, cutlass::layout::ColumnMajor, 128 / cutlass::sizeof_bits<ElemB>::value,
    Acc,
    TileShape, ClusterShape,
    cutlass::gemm::collective::StageCountAutoCarveout<static_cast<int>(sizeof(typename CollectiveEpilogue::SharedStorage))>,
    cutlass::gemm::collective::KernelScheduleAuto
  >::CollectiveOp;

using GemmKernel = cutlass::gemm::kernel::GemmUniversal<
    cute::Shape<int,int,int,int>,
    CollectiveMainloop,
    CollectiveEpilogue
>;
using Gemm = cutlass::gemm::device::GemmUniversalAdapter<GemmKernel>;

// Force the device kernel symbol into the cubin without needing a host main.
auto* _anchor = &cutlass::device_kernel<GemmKernel>;


// ===== COMPILED SASS (sm_100a) =====

	.target	sm_100a

	.elftype	@"ET_EXEC"


//--------------------- .note.nv.tkinfo           --------------------------
	.section	.note.nv.tkinfo,"",@"SHT_NOTE"
	.sectionflags	@"SHF_NOTE_NV_TKINFO"
	.tkinfo
        /*0018*/ 	.word	0x00000002
        /*0030*/ 	.string	""
        /*0030*/ 	.string	"ptxas"
        /*0030*/ 	.string	"Cuda compilation tools, release 13.0, V13.0.88"
        /*0030*/ 	.string	"Build cuda_13.0.r13.0/compiler.36424714_0"
        /*0030*/ 	.string	"-arch sm_100a -m 64 "



//--------------------- .note.nv.cuinfo           --------------------------
	.section	.note.nv.cuinfo,"",@"SHT_NOTE"
	.sectionflags	@"SHF_NOTE_NV_CUINFO"
        /*0018*/ 	.short	0x0002
        /*001a*/ 	.short	0x0064
        /*001c*/ 	.short	0x0082
	.zero		2


//--------------------- .nv.info                  --------------------------
	.section	.nv.info,"",@"SHT_CUDA_INFO"
	.align	4


	//----- nvinfo : EIATTR_REGCOUNT
	.align		4
        /*0000*/ 	.byte	0x04, 0x2f
        /*0002*/ 	.short	(.L_19 - .L_18)
	.align		4
.L_18:
        /*0004*/ 	.word	index@(_ZN7cutlass13device_kernelINS_4gemm6kernel13GemmUniversalIN4cute5tupleIJiiiiEEENS1_10collective13CollectiveMmaINS1_35MainloopSm100TmaUmmaWarpSpecializedILi13ELi2ELi4ENS5_IJNS4_1CILi1EEESB_SB_EEEEENS5_IJNSA_ILi64EEESE_SE_EEENS_10bfloat16_tENS5_IJlSB_lEEESG_SH_NS4_8TiledMMAINS4_8MMA_AtomIJNS4_20SM100_MMA_F16BF16_SSISG_SG_fLi64ELi64ELNS4_4UMMA5MajorE0ELSM_0ELNSL_7ScaleInE0ELSN_0EEEEEENS4_6LayoutISC_NS5_IJNSA_ILi0EEESR_SR_EEEEENS5_IJNS4_10UnderscoreESU_SU_EEEEENS4_13SM90_TMA_LOADENS4_14ComposedLayoutINS4_7SwizzleILi3ELi4ELi3EEENS4_18smem_ptr_flag_bitsILi16EEENSQ_INS5_IJNSA_ILi8EEESE_EEENS5_IJSE_SB_EEEEEEEvNS4_8identityESX_S17_vS18_EENS_8epilogue10collective18CollectiveEpilogueINS1A_23Sm100TmaWarpSpecializedILi3ELi2ELi16ELb1ELb0EEEJSF_NS5_IJNSQ_ISE_SB_EENSQ_INSA_ILi32EEESB_EEEEESG_SH_SG_SH_NS1A_6fusion15FusionCallbacksIS1E_NS1J_17LinearCombinationISG_fSG_fLNS_15FloatRoundStyleE2EEESF_S1I_JEEENS4_5SM1004TMEM4LOAD26SM100_TMEM_LOAD_16dp256b4xESX_NSY_INSZ_ILi2ELi4ELi3EEES12_NSQ_INS5_IJS13_S1G_EEENS5_IJS1G_SB_EEEEEEENS4_17SM75_U32x4_LDSM_NENS4_14SM90_TMA_STOREES1X_NS4_17SM90_U32x4_STSM_NENS4_39AutoVectorizingCopyWithAssumedAlignmentILi128EEEEEEvvEEEEvNT_6ParamsE)
        /*0008*/ 	.word	0x0000004f


	//----- nvinfo : EIATTR_FRAME_SIZE
	.align		4
.L_19:
        /*000c*/ 	.byte	0x04, 0x11
        /*000e*/ 	.short	(.L_21 - .L_20)
	.align		4
.L_20:
        /*0010*/ 	.word	index@($__internal_2_$__cuda_sm10x_tcgen05_guardrail_trap_unallocated_columns_being_dealloced)
        /*0014*/ 	.word	0x00000000


	//----- nvinfo : EIATTR_FRAME_SIZE
	.align		4
.L_21:
        /*0018*/ 	.byte	0x04, 0x11
        /*001a*/ 	.short	(.L_23 - .L_22)
	.align		4
.L_22:
        /*001c*/ 	.word	index@($__internal_1_$__cuda_sm10x_tcgen05_guardrail_trap_phase_invalid_during_alloc)
        /*0020*/ 	.word	0x00000000


	//----- nvinfo : EIATTR_FRAME_SIZE
	.align		4
.L_23:
        /*0024*/ 	.byte	0x04, 0x11
        /*0026*/ 	.short	(.L_25 - .L_24)
	.align		4
.L_24:
        /*0028*/ 	.word	index@($__internal_0_$__cuda_sm10x_tcgen05_guardrail_trap_col_being_dealloced_not_returned_by_alloc)
        /*002c*/ 	.word	0x00000000


	//----- nvinfo : EIATTR_FRAME_SIZE
	.align		4
.L_25:
        /*0030*/ 	.byte	0x04, 0x11
        /*0032*/ 	.short	(.L_27 - .L_26)
	.align		4
.L_26:
        /*0034*/ 	.word	index@(_ZN7cutlass13device_kernelINS_4gemm6kernel13GemmUniversalIN4cute5tupleIJiiiiEEENS1_10collective13CollectiveMmaINS1_35MainloopSm100TmaUmmaWarpSpecializedILi13ELi2ELi4ENS5_IJNS4_1CILi1EEESB_SB_EEEEENS5_IJNSA_ILi64EEESE_SE_EEENS_10bfloat16_tENS5_IJlSB_lEEESG_SH_NS4_8TiledMMAINS4_8MMA_AtomIJNS4_20SM100_MMA_F16BF16_SSISG_SG_fLi64ELi64ELNS4_4UMMA5MajorE0ELSM_0ELNSL_7ScaleInE0ELSN_0EEEEEENS4_6LayoutISC_NS5_IJNSA_ILi0EEESR_SR_EEEEENS5_IJNS4_10UnderscoreESU_SU_EEEEENS4_13SM90_TMA_LOADENS4_14ComposedLayoutINS4_7SwizzleILi3ELi4ELi3EEENS4_18smem_ptr_flag_bitsILi16EEENSQ_INS5_IJNSA_ILi8EEESE_EEENS5_IJSE_SB_EEEEEEEvNS4_8identityESX_S17_vS18_EENS_8epilogue10collective18CollectiveEpilogueINS1A_23Sm100TmaWarpSpecializedILi3ELi2ELi16ELb1ELb0EEEJSF_NS5_IJNSQ_ISE_SB_EENSQ_INSA_ILi32EEESB_EEEEESG_SH_SG_SH_NS1A_6fusion15FusionCallbacksIS1E_NS1J_17LinearCombinationISG_fSG_fLNS_15FloatRoundStyleE2EEESF_S1I_JEEENS4_5SM1004TMEM4LOAD26SM100_TMEM_LOAD_16dp256b4xESX_NSY_INSZ_ILi2ELi4ELi3EEES12_NSQ_INS5_IJS13_S1G_EEENS5_IJS1G_SB_EEEEEEENS4_17SM75_U32x4_LDSM_NENS4_14SM90_TMA_STOREES1X_NS4_17SM90_U32x4_STSM_NENS4_39AutoVectorizingCopyWithAssumedAlignmentILi128EEEEEEvvEEEEvNT_6ParamsE)
        /*0038*/ 	.word	0x00000000


	//----- nvinfo : EIATTR_MIN_STACK_SIZE
	.align		4
.L_27:
        /*003c*/ 	.byte	0x04, 0x12
        /*003e*/ 	.short	(.L_29 - .L_28)
	.align		4
.L_28:
        /*0040*/ 	.word	index@(_ZN7cutlass13device_kernelINS_4gemm6kernel13GemmUniversalIN4cute5tupleIJiiiiEEENS1_10collective13CollectiveMmaINS1_35MainloopSm100TmaUmmaWarpSpecializedILi13ELi2ELi4ENS5_IJNS4_1CILi1EEESB_SB_EEEEENS5_IJNSA_ILi64EEESE_SE_EEENS_10bfloat16_tENS5_IJlSB_lEEESG_SH_NS4_8TiledMMAINS4_8MMA_AtomIJNS4_20SM100_MMA_F16BF16_SSISG_SG_fLi64ELi64ELNS4_4UMMA5MajorE0ELSM_0ELNSL_7ScaleInE0ELSN_0EEEEEENS4_6LayoutISC_NS5_IJNSA_ILi0EEESR_SR_EEEEENS5_IJNS4_10UnderscoreESU_SU_EEEEENS4_13SM90_TMA_LOADENS4_14ComposedLayoutINS4_7SwizzleILi3ELi4ELi3EEENS4_18smem_ptr_flag_bitsILi16EEENSQ_INS5_IJNSA_ILi8EEESE_EEENS5_IJSE_SB_EEEEEEEvNS4_8identityESX_S17_vS18_EENS_8epilogue10collective18CollectiveEpilogueINS1A_23Sm100TmaWarpSpecializedILi3ELi2ELi16ELb1ELb0EEEJSF_NS5_IJNSQ_ISE_SB_EENSQ_INSA_ILi32EEESB_EEEEESG_SH_SG_SH_NS1A_6fusion15FusionCallbacksIS1E_NS1J_17LinearCombinationISG_fSG_fLNS_15FloatRoundStyleE2EEESF_S1I_JEEENS4_5SM1004TMEM4LOAD26SM100_TMEM_LOAD_16dp256b4xESX_NSY_INSZ_ILi2ELi4ELi3EEES12_NSQ_INS5_IJS13_S1G_EEENS5_IJS1G_SB_EEEEEEENS4_17SM75_U32x4_LDSM_NENS4_14SM90_TMA_STOREES1X_NS4_17SM90_U32x4_STSM_NENS4_39AutoVectorizingCopyWithAssumedAlignmentILi128EEEEEEvvEEEEvNT_6ParamsE)
        /*0044*/ 	.word	0x00000000
.L_29:


//--------------------- .nv.compat                --------------------------
	.section	.nv.compat,"",@"SHT_CUDA_COMPAT_INFO"
	.align	4
        /*0000*/ 	.byte	0x02, 0x09, 0x01, 0x00, 0x02, 0x02, 0x02, 0x00, 0x02, 0x05, 0x05, 0x00, 0x03, 0x07, 0x01, 0x01
        /*0010*/ 	.byte	0x02, 0x03, 0x01, 0x00, 0x02, 0x06, 0x01, 0x00, 0x04, 0x0b, 0x08, 0x00, 0x09, 0x00, 0x00, 0x00
        /*0020*/ 	.byte	0x00, 0x00, 0x00, 0x00


//--------------------- .nv.info._ZN7cutlass13device_kernelINS_4gemm6kernel13GemmUniversalIN4cute5tupleIJiiiiEEENS1_10collective13CollectiveMmaINS1_35MainloopSm100TmaUmmaWarpSpecializedILi13ELi2ELi4ENS5_IJNS4_1CILi1EEESB_SB_EEEEENS5_IJNSA_ILi64EEESE_SE_EEENS_10bfloat16_tENS5_IJlSB_lEEESG_SH_NS4_8TiledMMAINS4_8MMA_AtomIJNS4_20SM100_MMA_F16BF16_SSISG_SG_fLi64ELi64ELNS4_4UMMA5MajorE0ELSM_0ELNSL_7ScaleInE0ELSN_0EEEEEENS4_6LayoutISC_NS5_IJNSA_ILi0EEESR_SR_EEEEENS5_IJNS4_10UnderscoreESU_SU_EEEEENS4_13SM90_TMA_LOADENS4_14ComposedLayoutINS4_7SwizzleILi3ELi4ELi3EEENS4_18smem_ptr_flag_bitsILi16EEENSQ_INS5_IJNSA_ILi8EEESE_EEENS5_IJSE_SB_EEEEEEEvNS4_8identityESX_S17_vS18_EENS_8epilogue10collective18CollectiveEpilogueINS1A_23Sm100TmaWarpSpecializedILi3ELi2ELi16ELb1ELb0EEEJSF_NS5_IJNSQ_ISE_SB_EENSQ_INSA_ILi32EEESB_EEEEESG_SH_SG_SH_NS1A_6fusion15FusionCallbacksIS1E_NS1J_17LinearCombinationISG_fSG_fLNS_15FloatRoundStyleE2EEESF_S1I_JEEENS4_5SM1004TMEM4LOAD26SM100_TMEM_LOAD_16dp256b4xESX_NSY_INSZ_ILi2ELi4ELi3EEES12_NSQ_INS5_IJS13_S1G_EEENS5_IJS1G_SB_EEEEEEENS4_17SM75_U32x4_LDSM_NENS4_14SM90_TMA_STOREES1X_NS4_17SM90_U32x4_STSM_NENS4_39AutoVectorizingCopyWithAssumedAlignmentILi128EEEEEEvvEEEEvNT_6ParamsE --------------------------
	.section	.nv.info._ZN7cutlass13device_kernelINS_4gemm6kernel13GemmUniversalIN4cute5tupleIJiiiiEEENS1_10collective13CollectiveMmaINS1_35MainloopSm100TmaUmmaWarpSpecializedILi13ELi2ELi4ENS5_IJNS4_1CILi1EEESB_SB_EEEEENS5_IJNSA_ILi64EEESE_SE_EEENS_10bfloat16_tENS5_IJlSB_lEEESG_SH_NS4_8TiledMMAINS4_8MMA_AtomIJNS4_20SM100_MMA_F16BF16_SSISG_SG_fLi64ELi64ELNS4_4UMMA5MajorE0ELSM_0ELNSL_7ScaleInE0ELSN_0EEEEEENS4_6LayoutISC_NS5_IJNSA_ILi0EEESR_SR_EEEEENS5_IJNS4_10UnderscoreESU_SU_EEEEENS4_13SM90_TMA_LOADENS4_14ComposedLayoutINS4_7SwizzleILi3ELi4ELi3EEENS4_18smem_ptr_flag_bitsILi16EEENSQ_INS5_IJNSA_ILi8EEESE_EEENS5_IJSE_SB_EEEEEEEvNS4_8identityESX_S17_vS18_EENS_8epilogue10collective18CollectiveEpilogueINS1A_23Sm100TmaWarpSpecializedILi3ELi2ELi16ELb1ELb0EEEJSF_NS5_IJNSQ_ISE_SB_EENSQ_INSA_ILi32EEESB_EEEEESG_SH_SG_SH_NS1A_6fusion15FusionCallbacksIS1E_NS1J_17LinearCombinationISG_fSG_fLNS_15FloatRoundStyleE2EEESF_S1I_JEEENS4_5SM1004TMEM4LOAD26SM100_TMEM_LOAD_16dp256b4xESX_NSY_INSZ_ILi2ELi4ELi3EEES12_NSQ_INS5_IJS13_S1G_EEENS5_IJS1G_SB_EEEEEEENS4_17SM75_U32x4_LDSM_NENS4_14SM90_TMA_STOREES1X_NS4_17SM90_U32x4_STSM_NENS4_39AutoVectorizingCopyWithAssumedAlignmentILi128EEEEEEvvEEEEvNT_6ParamsE,"",@"SHT_CUDA_INFO"
	.sectionflags	@""
	.align	4


	//----- nvinfo : EIATTR_CUDA_API_VERSION
	.align		4
        /*0000*/ 	.byte	0x04, 0x37
        /*0002*/ 	.short	(.L_31 - .L_30)
.L_30:
        /*0004*/ 	.word	0x00000082


	//----- nvinfo : EIATTR_KPARAM_INFO
	.align		4
.L_31:
        /*0008*/ 	.byte	0x04, 0x17
        /*000a*/ 	.short	(.L_33 - .L_32)
.L_32:
        /*000c*/ 	.word	0x00000000
        /*0010*/ 	.short	0x0000
        /*0012*/ 	.short	0x0000
        /*0014*/ 	.byte	0x00, 0xf0, 0x01, 0x20


	//----- nvinfo : EIATTR_AT_ENTRY_FRAGMENTS
	.align		4
.L_33:
        /*0018*/ 	.byte	0x04, 0x4f
        /*001a*/ 	.short	(.L_35 - .L_34)


	//   ....[0]....
.L_34:
        /*001c*/ 	.word	0x00000006


	//----- nvinfo : EIATTR_RESERVED_SMEM_USED
	.align		4
.L_35:
        /*0020*/ 	.byte	0x01, 0x41
	.zero		2


	//----- nvinfo : EIATTR_SPARSE_MMA_MASK
	.align		4
        /*0024*/ 	.byte	0x03, 0x50
        /*0026*/ 	.short	0x0000


	//----- nvinfo : EIATTR_TCGEN05_1CTA_USED
	.align		4
        /*0028*/ 	.byte	0x01, 0x51
	.zero		2


	//----- nvinfo : EIATTR_MAXREG_COUNT
	.align		4
        /*002c*/ 	.byte	0x03, 0x1b
        /*002e*/ 	.short	0x00ff


	//----- nvinfo : EIATTR_NUM_BARRIERS
	.align		4
        /*0030*/ 	.byte	0x02, 0x4c
        /*0032*/ 	.byte	0x07
	.zero		1


	//----- nvinfo : EIATTR_EXTERNS
	.align		4
        /*0034*/ 	.byte	0x04, 0x0f
        /*0036*/ 	.short	(.L_37 - .L_36)


	//   ....[0]....
	.align		4
.L_36:
        /*0038*/ 	.word	index@(__assertfail)


	//----- nvinfo : EIATTR_MERCURY_ISA_VERSION
	.align		4
.L_37:
        /*003c*/ 	.byte	0x03, 0x5f
        /*003e*/ 	.short	0x0101


	//----- nvinfo : EIATTR_INT_WARP_WIDE_INSTR_OFFSETS
	.align		4
        /*0040*/ 	.byte	0x04, 0x31
        /*0042*/ 	.short	(.L_39 - .L_38)


	//   ....[0]....
.L_38:
        /*0044*/ 	.word	0x00001ef0


	//   ....[1]....
        /*0048*/ 	.word	0x00003ea0


	//   ....[2]....
        /*004c*/ 	.word	0x00003ed0


	//   ....[3]....
        /*0050*/ 	.word	0x00003f20


	//   ....[4]....
        /*0054*/ 	.word	0x00004800


	//   ....[5]....
        /*0058*/ 	.word	0x00004820


	//   ....[6]....
        /*005c*/ 	.word	0x00004af0


	//   ....[7]....
        /*0060*/ 	.word	0x00004c20


	//----- nvinfo : EIATTR_COOP_GROUP_MASK_REGIDS
	.align		4
.L_39:
        /*0064*/ 	.byte	0x04, 0x29
        /*0066*/ 	.short	(.L_41 - .L_40)


	//   ....[0]....
.L_40:
        /*0068*/ 	.word	0xffffffff


	//   ....[1]....
        /*006c*/ 	.word	0xffffffff


	//   ....[2]....
        /*0070*/ 	.word	0xffffffff


	//   ....[3]....
        /*0074*/ 	.word	0xffffffff


	//   ....[4]....
        /*0078*/ 	.word	0xffffffff


	//   ....[5]....
        /*007c*/ 	.word	0xffffffff


	//   ....[6]....
        /*0080*/ 	.word	0xffffffff


	//   ....[7]....
        /*0084*/ 	.word	0xffffffff


	//   ....[8]....
        /*0088*/ 	.word	0xffffffff


	//   ....[9]....
        /*008c*/ 	.word	0xffffffff


	//   ....[10]....
        /*0090*/ 	.word	0xffffffff


	//   ....[11]....
        /*0094*/ 	.word	0xffffffff


	//   ....[12]....
        /*0098*/ 	.word	0xffffffff


	//----- nvinfo : EIATTR_COOP_GROUP_INSTR_OFFSETS
	.align		4
.L_41:
        /*009c*/ 	.byte	0x04, 0x28
        /*009e*/ 	.short	(.L_43 - .L_42)


	//   ....[0]....
.L_42:
        /*00a0*/ 	.word	0x00000090


	//   ....[1]....
        /*00a4*/ 	.word	0x000004d0


	//   ....[2]....
        /*00a8*/ 	.word	0x00000790


	//   ....[3]....
        /*00ac*/ 	.word	0x00000910


	//   ....[4]....
        /*00b0*/ 	.word	0x00000a10


	//   ....[5]....
        /*00b4*/ 	.word	0x00000b80


	//   ....[6]....
        /*00b8*/ 	.word	0x00000d20


	//   ....[7]....
        /*00bc*/ 	.word	0x00001dd0


	//   ....[8]....
        /*00c0*/ 	.word	0x000030c0


	//   ....[9]....
        /*00c4*/ 	.word	0x000032d0


	//   ....[10]....
        /*00c8*/ 	.word	0x00003300


	//   ....[11]....
        /*00cc*/ 	.word	0x00003d90


	//   ....[12]....
        /*00d0*/ 	.word	0x00003fc0


	//----- nvinfo : EIATTR_VRC_CTA_INIT_COUNT
	.align		4
.L_43:
        /*00d4*/ 	.byte	0x02, 0x4a
        /*00d6*/ 	.byte	0x80
	.zero		1


	//----- nvinfo : EIATTR_SYSCALL_OFFSETS
	.align		4
        /*00d8*/ 	.byte	0x04, 0x46
        /*00da*/ 	.short	(.L_45 - .L_44)


	//   ....[0]....
.L_44:
        /*00dc*/ 	.word	0x00005800


	//   ....[1]....
        /*00e0*/ 	.word	0x000058f0


	//   ....[2]....
        /*00e4*/ 	.word	0x000060d0


	//   ....[3]....
        /*00e8*/ 	.word	0x00006a10


	//----- nvinfo : EIATTR_MBARRIER_INSTR_OFFSETS
	.align		4
.L_45:
        /*00ec*/ 	.byte	0x04, 0x39
        /*00ee*/ 	.short	(.L_47 - .L_46)


	//   ....[0]....
.L_46:
        /*00f0*/ 	.word	0x000005d0
        /*00f4*/ 	.word	0x000000ff
        /*00f8*/ 	.word	0x00000000
        /*00fc*/ 	.short	0x0100
        /*00fe*/ 	.byte	0x05
	.zero		1


	//   ....[1]....
        /*0100*/ 	.word	0x000005e0
        /*0104*/ 	.word	0x000000ff
        /*0108*/ 	.word	0x00000068
        /*010c*/ 	.short	0x0100
        /*010e*/ 	.byte	0x05
	.zero		1


	//   ....[2]....
        /*0110*/ 	.word	0x000005f0
        /*0114*/ 	.word	0x000000ff
        /*0118*/ 	.word	0x00000008
        /*011c*/ 	.short	0x0100
        /*011e*/ 	.byte	0x05
	.zero		1


	//   ....[3]....
        /*0120*/ 	.word	0x00000600
        /*0124*/ 	.word	0x000000ff
        /*0128*/ 	.word	0x00000070
        /*012c*/ 	.short	0x0100
        /*012e*/ 	.byte	0x05
	.zero		1


	//   ....[4]....
        /*0130*/ 	.word	0x00000610
        /*0134*/ 	.word	0x000000ff
        /*0138*/ 	.word	0x00000010
        /*013c*/ 	.short	0x0100
        /*013e*/ 	.byte	0x05
	.zero		1


	//   ....[5]....
        /*0140*/ 	.word	0x00000620
        /*0144*/ 	.word	0x000000ff
        /*0148*/ 	.word	0x00000078
        /*014c*/ 	.short	0x0100
        /*014e*/ 	.byte	0x05
	.zero		1


	//   ....[6]....
        /*0150*/ 	.word	0x00000630
        /*0154*/ 	.word	0x000000ff
        /*0158*/ 	.word	0x00000018
        /*015c*/ 	.short	0x0100
        /*015e*/ 	.byte	0x05
	.zero		1


	//   ....[7]....
        /*0160*/ 	.word	0x00000640
        /*0164*/ 	.word	0x000000ff
        /*0168*/ 	.word	0x00000080
        /*016c*/ 	.short	0x0100
        /*016e*/ 	.byte	0x05
	.zero		1


	//   ....[8]....
        /*0170*/ 	.word	0x00000650
        /*0174*/ 	.word	0x000000ff
        /*0178*/ 	.word	0x00000020
        /*017c*/ 	.short	0x0100
        /*017e*/ 	.byte	0x05
	.zero		1


	//   ....[9]....
        /*0180*/ 	.word	0x00000660
        /*0184*/ 	.word	0x000000ff
        /*0188*/ 	.word	0x00000088
        /*018c*/ 	.short	0x0100
        /*018e*/ 	.byte	0x05
	.zero		1


	//   ....[10]....
        /*0190*/ 	.word	0x00000670
        /*0194*/ 	.word	0x000000ff
        /*0198*/ 	.word	0x00000028
        /*019c*/ 	.short	0x0100
        /*019e*/ 	.byte	0x05
	.zero		1


	//   ....[11]....
        /*01a0*/ 	.word	0x00000680
        /*01a4*/ 	.word	0x000000ff
        /*01a8*/ 	.word	0x00000090
        /*01ac*/ 	.short	0x0100
        /*01ae*/ 	.byte	0x05
	.zero		1


	//   ....[12]....
        /*01b0*/ 	.word	0x00000690
        /*01b4*/ 	.word	0x000000ff
        /*01b8*/ 	.word	0x00000030
        /*01bc*/ 	.short	0x0100
        /*01be*/ 	.byte	0x05
	.zero		1


	//   ....[13]....
        /*01c0*/ 	.word	0x000006a0
        /*01c4*/ 	.word	0x000000ff
        /*01c8*/ 	.word	0x00000098
        /*01cc*/ 	.short	0x0100
        /*01ce*/ 	.byte	0x05
	.zero		1


	//   ....[14]....
        /*01d0*/ 	.word	0x000006b0
        /*01d4*/ 	.word	0x000000ff
        /*01d8*/ 	.word	0x00000038
        /*01dc*/ 	.short	0x0100
        /*01de*/ 	.byte	0x05
	.zero		1


	//   ....[15]....
        /*01e0*/ 	.word	0x000006c0
        /*01e4*/ 	.word	0x000000ff
        /*01e8*/ 	.word	0x000000a0
        /*01ec*/ 	.short	0x0100
        /*01ee*/ 	.byte	0x05
	.zero		1


	//   ....[16]....
        /*01f0*/ 	.word	0x000006d0
        /*01f4*/ 	.word	0x000000ff
        /*01f8*/ 	.word	0x00000040
        /*01fc*/ 	.short	0x0100
        /*01fe*/ 	.byte	0x05
	.zero		1


	//   ....[17]....
        /*0200*/ 	.word	0x000006e0
        /*0204*/ 	.word	0x000000ff
        /*0208*/ 	.word	0x000000a8
        /*020c*/ 	.short	0x0100
        /*020e*/ 	.byte	0x05
	.zero		1


	//   ....[18]....
        /*0210*/ 	.word	0x000006f0
        /*0214*/ 	.word	0x000000ff
        /*0218*/ 	.word	0x00000048
        /*021c*/ 	.short	0x0100
        /*021e*/ 	.byte	0x05
	.zero		1


	//   ....[19]....
        /*0220*/ 	.word	0x00000700
        /*0224*/ 	.word	0x000000ff
        /*0228*/ 	.word	0x000000b0
        /*022c*/ 	.short	0x0100
        /*022e*/ 	.byte	0x05
	.zero		1


	//   ....[20]....
        /*0230*/ 	.word	0x00000710
        /*0234*/ 	.word	0x000000ff
        /*0238*/ 	.word	0x00000050
        /*023c*/ 	.short	0x0100
        /*023e*/ 	.byte	0x05
	.zero		1


	//   ....[21]....
        /*0240*/ 	.word	0x00000720
        /*0244*/ 	.word	0x000000ff
        /*0248*/ 	.word	0x000000b8
        /*024c*/ 	.short	0x0100
        /*024e*/ 	.byte	0x05
	.zero		1


	//   ....[22]....
        /*0250*/ 	.word	0x00000730
        /*0254*/ 	.word	0x000000ff
        /*0258*/ 	.word	0x00000058
        /*025c*/ 	.short	0x0100
        /*025e*/ 	.byte	0x05
	.zero		1


	//   ....[23]....
        /*0260*/ 	.word	0x00000740
        /*0264*/ 	.word	0x000000ff
        /*0268*/ 	.word	0x000000c0
        /*026c*/ 	.short	0x0100
        /*026e*/ 	.byte	0x05
	.zero		1


	//   ....[24]....
        /*0270*/ 	.word	0x00000750
        /*0274*/ 	.word	0x000000ff
        /*0278*/ 	.word	0x00000060
        /*027c*/ 	.short	0x0100
        /*027e*/ 	.byte	0x05
	.zero		1


	//   ....[25]....
        /*0280*/ 	.word	0x00000760
        /*0284*/ 	.word	0x000000ff
        /*0288*/ 	.word	0x000000c8
        /*028c*/ 	.short	0x0100
        /*028e*/ 	.byte	0x05
	.zero		1


	//   ....[26]....
        /*0290*/ 	.word	0x000008a0
        /*0294*/ 	.word	0x000000ff
        /*0298*/ 	.word	0x000000d0
        /*029c*/ 	.short	0x0100
        /*029e*/ 	.byte	0x07
	.zero		1


	//   ....[27]....
        /*02a0*/ 	.word	0x000008b0
        /*02a4*/ 	.word	0x000000ff
        /*02a8*/ 	.word	0x000000e8
        /*02ac*/ 	.short	0x0100
        /*02ae*/ 	.byte	0x07
	.zero		1


	//   ....[28]....
        /*02b0*/ 	.word	0x000008c0
        /*02b4*/ 	.word	0x000000ff
        /*02b8*/ 	.word	0x000000d8
        /*02bc*/ 	.short	0x0100
        /*02be*/ 	.byte	0x07
	.zero		1


	//   ....[29]....
        /*02c0*/ 	.word	0x000008d0
        /*02c4*/ 	.word	0x000000ff
        /*02c8*/ 	.word	0x000000f0
        /*02cc*/ 	.short	0x0100
        /*02ce*/ 	.byte	0x07
	.zero		1


	//   ....[30]....
        /*02d0*/ 	.word	0x000008e0
        /*02d4*/ 	.word	0x000000ff
        /*02d8*/ 	.word	0x000000e0
        /*02dc*/ 	.short	0x0100
        /*02de*/ 	.byte	0x07
	.zero		1


	//   ....[31]....
        /*02e0*/ 	.word	0x000008f0
        /*02e4*/ 	.word	0x000000ff
        /*02e8*/ 	.word	0x000000f8
        /*02ec*/ 	.short	0x0100
        /*02ee*/ 	.byte	0x07
	.zero		1


	//   ....[32]....
        /*02f0*/ 	.word	0x000009e0
        /*02f4*/ 	.word	0x000000ff
        /*02f8*/ 	.word	0x00000100
        /*02fc*/ 	.short	0x0100
        /*02fe*/ 	.byte	0x05
	.zero		1


	//   ....[33]....
        /*0300*/ 	.word	0x000009f0
        /*0304*/ 	.word	0x000000ff
        /*0308*/ 	.word	0x00000108
        /*030c*/ 	.short	0x0100
        /*030e*/ 	.byte	0x05
	.zero		1


	//   ....[34]....
        /*0310*/ 	.word	0x00000b30
        /*0314*/ 	.word	0x000000ff
        /*0318*/ 	.word	0x00000110
        /*031c*/ 	.short	0x0100
        /*031e*/ 	.byte	0x05
	.zero		1


	//   ....[35]....
        /*0320*/ 	.word	0x00000b40
        /*0324*/ 	.word	0x000000ff
        /*0328*/ 	.word	0x00000120
        /*032c*/ 	.short	0x0100
        /*032e*/ 	.byte	0x05
	.zero		1


	//   ....[36]....
        /*0330*/ 	.word	0x00000b50
        /*0334*/ 	.word	0x000000ff
        /*0338*/ 	.word	0x00000118
        /*033c*/ 	.short	0x0100
        /*033e*/ 	.byte	0x05
	.zero		1


	//   ....[37]....
        /*0340*/ 	.word	0x00000b60
        /*0344*/ 	.word	0x000000ff
        /*0348*/ 	.word	0x00000128
        /*034c*/ 	.short	0x0100
        /*034e*/ 	.byte	0x05
	.zero		1


	//   ....[38]....
        /*0350*/ 	.word	0x00000c90
        /*0354*/ 	.word	0x000000ff
        /*0358*/ 	.word	0x00000130
        /*035c*/ 	.short	0x0100
        /*035e*/ 	.byte	0x07
	.zero		1


	//   ....[39]....
        /*0360*/ 	.word	0x00000ca0
        /*0364*/ 	.word	0x000000ff
        /*0368*/ 	.word	0x00000150
        /*036c*/ 	.short	0x0100
        /*036e*/ 	.byte	0x07
	.zero		1


	//   ....[40]....
        /*0370*/ 	.word	0x00000cb0
        /*0374*/ 	.word	0x000000ff
        /*0378*/ 	.word	0x00000138
        /*037c*/ 	.short	0x0100
        /*037e*/ 	.byte	0x07
	.zero		1


	//   ....[41]....
        /*0380*/ 	.word	0x00000cc0
        /*0384*/ 	.word	0x000000ff
        /*0388*/ 	.word	0x00000158
        /*038c*/ 	.short	0x0100
        /*038e*/ 	.byte	0x07
	.zero		1


	//   ....[42]....
        /*0390*/ 	.word	0x00000cd0
        /*0394*/ 	.word	0x000000ff
        /*0398*/ 	.word	0x00000140
        /*039c*/ 	.short	0x0100
        /*039e*/ 	.byte	0x07
	.zero		1


	//   ....[43]....
        /*03a0*/ 	.word	0x00000ce0
        /*03a4*/ 	.word	0x000000ff
        /*03a8*/ 	.word	0x00000160
        /*03ac*/ 	.short	0x0100
        /*03ae*/ 	.byte	0x07
	.zero		1


	//   ....[44]....
        /*03b0*/ 	.word	0x00000cf0
        /*03b4*/ 	.word	0x000000ff
        /*03b8*/ 	.word	0x00000148
        /*03bc*/ 	.short	0x0100
        /*03be*/ 	.byte	0x07
	.zero		1


	//   ....[45]....
        /*03c0*/ 	.word	0x00000d00
        /*03c4*/ 	.word	0x000000ff
        /*03c8*/ 	.word	0x00000168
        /*03cc*/ 	.short	0x0100
        /*03ce*/ 	.byte	0x07
	.zero		1


	//   ....[46]....
        /*03d0*/ 	.word	0x00000df0
        /*03d4*/ 	.word	0x000000ff
        /*03d8*/ 	.word	0x00000170
        /*03dc*/ 	.short	0x0100
        /*03de*/ 	.byte	0x05
	.zero		1


	//   ....[47]....
        /*03e0*/ 	.word	0x00000e00
        /*03e4*/ 	.word	0x000000ff
        /*03e8*/ 	.word	0x00000180
        /*03ec*/ 	.short	0x0100
        /*03ee*/ 	.byte	0x05
	.zero		1


	//   ....[48]....
        /*03f0*/ 	.word	0x00000e10
        /*03f4*/ 	.word	0x000000ff
        /*03f8*/ 	.word	0x00000178
        /*03fc*/ 	.short	0x0100
        /*03fe*/ 	.byte	0x05
	.zero		1


	//   ....[49]....
        /*0400*/ 	.word	0x00000e20
        /*0404*/ 	.word	0x000000ff
        /*0408*/ 	.word	0x00000188
        /*040c*/ 	.short	0x0100
        /*040e*/ 	.byte	0x05
	.zero		1


	//   ....[50]....
        /*0410*/ 	.word	0x000016f0
        /*0414*/ 	.word	0x00000002
        /*0418*/ 	.word	0x00000180
        /*041c*/ 	.short	0x010a
        /*041e*/ 	.byte	0xff
	.zero		1


	//   ....[51]....
        /*0420*/ 	.word	0x00001720
        /*0424*/ 	.word	0x00000002
        /*0428*/ 	.word	0x00000170
        /*042c*/ 	.short	0x0101
        /*042e*/ 	.byte	0xff
	.zero		1


	//   ....[52]....
        /*0430*/ 	.word	0x000017f0
        /*0434*/ 	.word	0x000000ff
        /*0438*/ 	.word	0x00000068
        /*043c*/ 	.short	0x010a
        /*043e*/ 	.byte	0x08
	.zero		1


	//   ....[53]....
        /*0440*/ 	.word	0x00001890
        /*0444*/ 	.word	0x000000ff
        /*0448*/ 	.word	0x00000068
        /*044c*/ 	.short	0x010a
        /*044e*/ 	.byte	0x21
	.zero		1


	//   ....[54]....
        /*0450*/ 	.word	0x000019f0
        /*0454*/ 	.word	0x000000ff
        /*0458*/ 	.word	0x00000068
        /*045c*/ 	.short	0x010a
        /*045e*/ 	.byte	0x08
	.zero		1


	//   ....[55]....
        /*0460*/ 	.word	0x00001ae0
        /*0464*/ 	.word	0x000000ff
        /*0468*/ 	.word	0x00000108
        /*046c*/ 	.short	0x0101
        /*046e*/ 	.byte	0x04
	.zero		1


	//   ....[56]....
        /*0470*/ 	.word	0x00001b00
        /*0474*/ 	.word	0x000000ff
        /*0478*/ 	.word	0x00000068
        /*047c*/ 	.short	0x010a
        /*047e*/ 	.byte	0x08
	.zero		1


	//   ....[57]....
        /*0480*/ 	.word	0x00001b80
        /*0484*/ 	.word	0x000000ff
        /*0488*/ 	.word	0x00000068
        /*048c*/ 	.short	0x010a
        /*048e*/ 	.byte	0x11
	.zero		1


	//   ....[58]....
        /*0490*/ 	.word	0x00001ce0
        /*0494*/ 	.word	0x000000ff
        /*0498*/ 	.word	0x00000068
        /*049c*/ 	.short	0x010a
        /*049e*/ 	.byte	0x08
	.zero		1


	//   ....[59]....
        /*04a0*/ 	.word	0x00001e00
        /*04a4*/ 	.word	0x00000002
        /*04a8*/ 	.word	0x00000110
        /*04ac*/ 	.short	0x010a
        /*04ae*/ 	.byte	0xff
	.zero		1


	//   ....[60]....
        /*04b0*/ 	.word	0x00001ec0
        /*04b4*/ 	.word	0x00000002
        /*04b8*/ 	.word	0x00000000
        /*04bc*/ 	.short	0x0101
        /*04be*/ 	.byte	0xff
	.zero		1


	//   ....[61]....
        /*04c0*/ 	.word	0x00002420
        /*04c4*/ 	.word	0x000000ff
        /*04c8*/ 	.word	0x00000000
        /*04cc*/ 	.short	0x010a
        /*04ce*/ 	.byte	0x05
	.zero		1


	//   ....[62]....
        /*04d0*/ 	.word	0x000024b0
        /*04d4*/ 	.word	0x000000ff
        /*04d8*/ 	.word	0x00000000
        /*04dc*/ 	.short	0x010a
        /*04de*/ 	.byte	0x05
	.zero		1


	//   ....[63]....
        /*04e0*/ 	.word	0x00002540
        /*04e4*/ 	.word	0x000000ff
        /*04e8*/ 	.word	0x00000000
        /*04ec*/ 	.short	0x010a
        /*04ee*/ 	.byte	0x05
	.zero		1


	//   ....[64]....
        /*04f0*/ 	.word	0x000025d0
        /*04f4*/ 	.word	0x000000ff
        /*04f8*/ 	.word	0x00000000
        /*04fc*/ 	.short	0x010a
        /*04fe*/ 	.byte	0x05
	.zero		1


	//   ....[65]....
        /*0500*/ 	.word	0x00002660
        /*0504*/ 	.word	0x000000ff
        /*0508*/ 	.word	0x00000000
        /*050c*/ 	.short	0x010a
        /*050e*/ 	.byte	0x05
	.zero		1


	//   ....[66]....
        /*0510*/ 	.word	0x000026f0
        /*0514*/ 	.word	0x000000ff
        /*0518*/ 	.word	0x00000000
        /*051c*/ 	.short	0x010a
        /*051e*/ 	.byte	0x05
	.zero		1


	//   ....[67]....
        /*0520*/ 	.word	0x00002780
        /*0524*/ 	.word	0x000000ff
        /*0528*/ 	.word	0x00000000
        /*052c*/ 	.short	0x010a
        /*052e*/ 	.byte	0x05
	.zero		1


	//   ....[68]....
        /*0530*/ 	.word	0x00002810
        /*0534*/ 	.word	0x000000ff
        /*0538*/ 	.word	0x00000000
        /*053c*/ 	.short	0x010a
        /*053e*/ 	.byte	0x05
	.zero		1


	//   ....[69]....
        /*0540*/ 	.word	0x000028a0
        /*0544*/ 	.word	0x000000ff
        /*0548*/ 	.word	0x00000000
        /*054c*/ 	.short	0x010a
        /*054e*/ 	.byte	0x05
	.zero		1


	//   ....[70]....
        /*0550*/ 	.word	0x00002930
        /*0554*/ 	.word	0x000000ff
        /*0558*/ 	.word	0x00000000
        /*055c*/ 	.short	0x010a
        /*055e*/ 	.byte	0x05
	.zero		1


	//   ....[71]....
        /*0560*/ 	.word	0x000029c0
        /*0564*/ 	.word	0x000000ff
        /*0568*/ 	.word	0x00000000
        /*056c*/ 	.short	0x010a
        /*056e*/ 	.byte	0x05
	.zero		1


	//   ....[72]....
        /*0570*/ 	.word	0x00002a50
        /*0574*/ 	.word	0x000000ff
        /*0578*/ 	.word	0x00000000
        /*057c*/ 	.short	0x010a
        /*057e*/ 	.byte	0x05
	.zero		1


	//   ....[73]....
        /*0580*/ 	.word	0x00002af0
        /*0584*/ 	.word	0x00000000
        /*0588*/ 	.word	0x00000000
        /*058c*/ 	.short	0x010a
        /*058e*/ 	.byte	0xff
	.zero		1


	//   ....[74]....
        /*0590*/ 	.word	0x00002c10
        /*0594*/ 	.word	0x00000000
        /*0598*/ 	.word	0x00000170
        /*059c*/ 	.short	0x010a
        /*059e*/ 	.byte	0xff
	.zero		1


	//   ....[75]....
        /*05a0*/ 	.word	0x00002c80
        /*05a4*/ 	.word	0x00000000
        /*05a8*/ 	.word	0x00000000
        /*05ac*/ 	.short	0x0101
        /*05ae*/ 	.byte	0xff
	.zero		1


	//   ....[76]....
        /*05b0*/ 	.word	0x00002ca0
        /*05b4*/ 	.word	0x000000ff
        /*05b8*/ 	.word	0x00000120
        /*05bc*/ 	.short	0x010a
        /*05be*/ 	.byte	0x05
	.zero		1


	//   ....[77]....
        /*05c0*/ 	.word	0x00002dc0
        /*05c4*/ 	.word	0x00000000
        /*05c8*/ 	.word	0x00000110
        /*05cc*/ 	.short	0x010a
        /*05ce*/ 	.byte	0xff
	.zero		1


	//   ....[78]....
        /*05d0*/ 	.word	0x00002ec0
        /*05d4*/ 	.word	0x00000000
        /*05d8*/ 	.word	0x00000000
        /*05dc*/ 	.short	0x0101
        /*05de*/ 	.byte	0xff
	.zero		1


	//   ....[79]....
        /*05e0*/ 	.word	0x00002f50
        /*05e4*/ 	.word	0x000000ff
        /*05e8*/ 	.word	0x00000120
        /*05ec*/ 	.short	0x0106
        /*05ee*/ 	.byte	0x05
	.zero		1


	//   ....[80]....
        /*05f0*/ 	.word	0x00002f70
        /*05f4*/ 	.word	0x000000ff
        /*05f8*/ 	.word	0x00000120
        /*05fc*/ 	.short	0x010a
        /*05fe*/ 	.byte	0x05
	.zero		1


	//   ....[81]....
        /*0600*/ 	.word	0x00003000
        /*0604*/ 	.word	0x000000ff
        /*0608*/ 	.word	0x00000120
        /*060c*/ 	.short	0x0106
        /*060e*/ 	.byte	0x04
	.zero		1


	//   ....[82]....
        /*0610*/ 	.word	0x00003040
        /*0614*/ 	.word	0x00000000
        /*0618*/ 	.word	0x00000120
        /*061c*/ 	.short	0x010a
        /*061e*/ 	.byte	0xff
	.zero		1


	//   ....[83]....
        /*0620*/ 	.word	0x00003580
        /*0624*/ 	.word	0x00000000
        /*0628*/ 	.word	0x00000110
        /*062c*/ 	.short	0x010a
        /*062e*/ 	.byte	0xff
	.zero		1


	//   ....[84]....
        /*0630*/ 	.word	0x00003680
        /*0634*/ 	.word	0x00000003
        /*0638*/ 	.word	0x00000000
        /*063c*/ 	.short	0x0101
        /*063e*/ 	.byte	0xff
	.zero		1


	//   ....[85]....
        /*0640*/ 	.word	0x00003690
        /*0644*/ 	.word	0x000000ff
        /*0648*/ 	.word	0x00000000
        /*064c*/ 	.short	0x010a
        /*064e*/ 	.byte	0x06
	.zero		1


	//   ....[86]....
        /*0650*/ 	.word	0x00003710
        /*0654*/ 	.word	0x000000ff
        /*0658*/ 	.word	0x00000150
        /*065c*/ 	.short	0x010a
        /*065e*/ 	.byte	0x07
	.zero		1


	//   ....[87]....
        /*0660*/ 	.word	0x000037f0
        /*0664*/ 	.word	0x000000ff
        /*0668*/ 	.word	0x00000000
        /*066c*/ 	.short	0x010a
        /*066e*/ 	.byte	0x06
	.zero		1


	//   ....[88]....
        /*0670*/ 	.word	0x00003920
        /*0674*/ 	.word	0x000000ff
        /*0678*/ 	.word	0x00000000
        /*067c*/ 	.short	0x010a
        /*067e*/ 	.byte	0x1a
	.zero		1


	//   ....[89]....
        /*0680*/ 	.word	0x00003bc0
        /*0684*/ 	.word	0x000000ff
        /*0688*/ 	.word	0x00000000
        /*068c*/ 	.short	0x010a
        /*068e*/ 	.byte	0x06
	.zero		1


	//   ....[90]....
        /*0690*/ 	.word	0x00003c50
        /*0694*/ 	.word	0x000000ff
        /*0698*/ 	.word	0x00000000
        /*069c*/ 	.short	0x010a
        /*069e*/ 	.byte	0x06
	.zero		1


	//   ....[91]....
        /*06a0*/ 	.word	0x00003ce0
        /*06a4*/ 	.word	0x000000ff
        /*06a8*/ 	.word	0x00000000
        /*06ac*/ 	.short	0x010a
        /*06ae*/ 	.byte	0x06
	.zero		1


	//   ....[92]....
        /*06b0*/ 	.word	0x00003d70
        /*06b4*/ 	.word	0x000000ff
        /*06b8*/ 	.word	0x00000000
        /*06bc*/ 	.short	0x010a
        /*06be*/ 	.byte	0x07
	.zero		1


	//   ....[93]....
        /*06c0*/ 	.word	0x000041a0
        /*06c4*/ 	.word	0x00000000
        /*06c8*/ 	.word	0x00000110
        /*06cc*/ 	.short	0x010a
        /*06ce*/ 	.byte	0xff
	.zero		1


	//   ....[94]....
        /*06d0*/ 	.word	0x00004260
        /*06d4*/ 	.word	0x00000000
        /*06d8*/ 	.word	0x00000000
        /*06dc*/ 	.short	0x0101
        /*06de*/ 	.byte	0xff
	.zero		1


	//   ....[95]....
        /*06e0*/ 	.word	0x00004580
        /*06e4*/ 	.word	0x000000ff
        /*06e8*/ 	.word	0x00000108
        /*06ec*/ 	.short	0x010a
        /*06ee*/ 	.byte	0x07
	.zero		1


	//   ....[96]....
        /*06f0*/ 	.word	0x000047a0
        /*06f4*/ 	.word	0x000000ff
        /*06f8*/ 	.word	0x000000e8
        /*06fc*/ 	.short	0x010a
        /*06fe*/ 	.byte	0x0f
	.zero		1


	//   ....[97]....
        /*0700*/ 	.word	0x000049a0
        /*0704*/ 	.word	0x000000ff
        /*0708*/ 	.word	0x000000d0
        /*070c*/ 	.short	0x010b
        /*070e*/ 	.byte	0x0f
	.zero		1


	//   ....[98]....
        /*0710*/ 	.word	0x000049f0
        /*0714*/ 	.word	0x000000ff
        /*0718*/ 	.word	0x00000000
        /*071c*/ 	.short	0x0101
        /*071e*/ 	.byte	0x10
	.zero		1


	//   ....[99]....
        /*0720*/ 	.word	0x00004a30
        /*0724*/ 	.word	0x000000ff
        /*0728*/ 	.word	0x000000e8
        /*072c*/ 	.short	0x010a
        /*072e*/ 	.byte	0x0d
	.zero		1


	//   ....[100]....
        /*0730*/ 	.word	0x00004c70
        /*0734*/ 	.word	0x000000ff
        /*0738*/ 	.word	0x000000d0
        /*073c*/ 	.short	0x010b
        /*073e*/ 	.byte	0x0d
	.zero		1


	//   ....[101]....
        /*0740*/ 	.word	0x00004ce0
        /*0744*/ 	.word	0x000000ff
        /*0748*/ 	.word	0x00000000
        /*074c*/ 	.short	0x0101
        /*074e*/ 	.byte	0x0f
	.zero		1


	//   ....[102]....
        /*0750*/ 	.word	0x00004d30
        /*0754*/ 	.word	0x000000ff
        /*0758*/ 	.word	0x00000000
        /*075c*/ 	.short	0x010a
        /*075e*/ 	.byte	0x04
	.zero		1


	//   ....[103]....
        /*0760*/ 	.word	0x00004dc0
        /*0764*/ 	.word	0x000000ff
        /*0768*/ 	.word	0x00000000
        /*076c*/ 	.short	0x010a
        /*076e*/ 	.byte	0x04
	.zero		1


	//   ....[104]....
        /*0770*/ 	.word	0x00004e60
        /*0774*/ 	.word	0x00000000
        /*0778*/ 	.word	0x00000000
        /*077c*/ 	.short	0x010a
        /*077e*/ 	.byte	0xff
	.zero		1


	//   ....[105]....
        /*0780*/ 	.word	0x000051d0
        /*0784*/ 	.word	0x00000000
        /*0788*/ 	.word	0x00000110
        /*078c*/ 	.short	0x010a
        /*078e*/ 	.byte	0xff
	.zero		1


	//   ....[106]....
        /*0790*/ 	.word	0x000052e0
        /*0794*/ 	.word	0x00000000
        /*0798*/ 	.word	0x00000000
        /*079c*/ 	.short	0x0101
        /*079e*/ 	.byte	0xff
	.zero		1


	//   ....[107]....
        /*07a0*/ 	.word	0x00005cf0
        /*07a4*/ 	.word	0x00000002
        /*07a8*/ 	.word	0x000000d0
        /*07ac*/ 	.short	0x010a
        /*07ae*/ 	.byte	0xff
	.zero		1


	//   ....[108]....
        /*07b0*/ 	.word	0x00005d30
        /*07b4*/ 	.word	0x0000002c
        /*07b8*/ 	.word	0x00000130
        /*07bc*/ 	.short	0x010a
        /*07be*/ 	.byte	0xff
	.zero		1


	//   ....[109]....
        /*07c0*/ 	.word	0x00005e20
        /*07c4*/ 	.word	0x00000002
        /*07c8*/ 	.word	0x000000d0
        /*07cc*/ 	.short	0x010a
        /*07ce*/ 	.byte	0xff
	.zero		1


	//   ....[110]....
        /*07d0*/ 	.word	0x00005fb0
        /*07d4*/ 	.word	0x0000002c
        /*07d8*/ 	.word	0x00000130
        /*07dc*/ 	.short	0x010a
        /*07de*/ 	.byte	0xff
	.zero		1


	//   ....[111]....
        /*07e0*/ 	.word	0x00006770
        /*07e4*/ 	.word	0x00000000
        /*07e8*/ 	.word	0x00000000
        /*07ec*/ 	.short	0x0101
        /*07ee*/ 	.byte	0xff
	.zero		1


	//   ....[112]....
        /*07f0*/ 	.word	0x00006780
        /*07f4*/ 	.word	0x00000002
        /*07f8*/ 	.word	0x000000d0
        /*07fc*/ 	.short	0x010a
        /*07fe*/ 	.byte	0xff
	.zero		1


	//   ....[113]....
        /*0800*/ 	.word	0x00006840
        /*0804*/ 	.word	0x00000002
        /*0808*/ 	.word	0x000000d0
        /*080c*/ 	.short	0x010a
        /*080e*/ 	.byte	0xff
	.zero		1


	//   ....[114]....
        /*0810*/ 	.word	0x00006ba0
        /*0814*/ 	.word	0x000000ff
        /*0818*/ 	.word	0x00000000
        /*081c*/ 	.short	0x0101
        /*081e*/ 	.byte	0x05
	.zero		1


	//   ....[115]....
        /*0820*/ 	.word	0x00007130
        /*0824*/ 	.word	0x00000000
        /*0828*/ 	.word	0x00000000
        /*082c*/ 	.short	0x0101
        /*082e*/ 	.byte	0xff
	.zero		1


	//   ....[116]....
        /*0830*/ 	.word	0x000073a0
        /*0834*/ 	.word	0x000000ff
        /*0838*/ 	.word	0x00000000
        /*083c*/ 	.short	0x0101
        /*083e*/ 	.byte	0x04
	.zero		1


	//   ....[117]....
        /*0840*/ 	.word	0x000073c0
        /*0844*/ 	.word	0x00000002
        /*0848*/ 	.word	0x00000180
        /*084c*/ 	.short	0x010a
        /*084e*/ 	.byte	0xff
	.zero		1


	//   ....[118]....
        /*0850*/ 	.word	0x00007420
        /*0854*/ 	.word	0x00000002
        /*0858*/ 	.word	0x00000068
        /*085c*/ 	.short	0x010a
        /*085e*/ 	.byte	0xff
	.zero		1


	//   ....[119]....
        /*0860*/ 	.word	0x00007480
        /*0864*/ 	.word	0x00000002
        /*0868*/ 	.word	0x00000068
        /*086c*/ 	.short	0x010a
        /*086e*/ 	.byte	0xff
	.zero		1


	//   ....[120]....
        /*0870*/ 	.word	0x000074d0
        /*0874*/ 	.word	0x00000002
        /*0878*/ 	.word	0x00000110
        /*087c*/ 	.short	0x010a
        /*087e*/ 	.byte	0xff
	.zero		1


	//   ....[121]....
        /*0880*/ 	.word	0x00007530
        /*0884*/ 	.word	0x00000000
        /*0888*/ 	.word	0x00000000
        /*088c*/ 	.short	0x010a
        /*088e*/ 	.byte	0xff
	.zero		1


	//   ....[122]....
        /*0890*/ 	.word	0x00007590
        /*0894*/ 	.word	0x00000000
        /*0898*/ 	.word	0x00000000
        /*089c*/ 	.short	0x010a
        /*089e*/ 	.byte	0xff
	.zero		1


	//   ....[123]....
        /*08a0*/ 	.word	0x000075f0
        /*08a4*/ 	.word	0x00000000
        /*08a8*/ 	.word	0x00000000
        /*08ac*/ 	.short	0x010a
        /*08ae*/ 	.byte	0xff
	.zero		1


	//   ....[124]....
        /*08b0*/ 	.word	0x00007650
        /*08b4*/ 	.word	0x00000000
        /*08b8*/ 	.word	0x00000000
        /*08bc*/ 	.short	0x010a
        /*08be*/ 	.byte	0xff
	.zero		1


	//   ....[125]....
        /*08c0*/ 	.word	0x000076b0
        /*08c4*/ 	.word	0x00000000
        /*08c8*/ 	.word	0x00000000
        /*08cc*/ 	.short	0x010a
        /*08ce*/ 	.byte	0xff
	.zero		1


	//   ....[126]....
        /*08d0*/ 	.word	0x00007710
        /*08d4*/ 	.word	0x00000000
        /*08d8*/ 	.word	0x00000000
        /*08dc*/ 	.short	0x010a
        /*08de*/ 	.byte	0xff
	.zero		1


	//   ....[127]....
        /*08e0*/ 	.word	0x00007770
        /*08e4*/ 	.word	0x00000000
        /*08e8*/ 	.word	0x00000000
        /*08ec*/ 	.short	0x010a
        /*08ee*/ 	.byte	0xff
	.zero		1


	//   ....[128]....
        /*08f0*/ 	.word	0x000077d0
        /*08f4*/ 	.word	0x00000000
        /*08f8*/ 	.word	0x00000000
        /*08fc*/ 	.short	0x010a
        /*08fe*/ 	.byte	0xff
	.zero		1


	//   ....[129]....
        /*0900*/ 	.word	0x00007830
        /*0904*/ 	.word	0x00000000
        /*0908*/ 	.word	0x00000000
        /*090c*/ 	.short	0x010a
        /*090e*/ 	.byte	0xff
	.zero		1


	//   ....[130]....
        /*0910*/ 	.word	0x00007890
        /*0914*/ 	.word	0x00000000
        /*0918*/ 	.word	0x00000000
        /*091c*/ 	.short	0x010a
        /*091e*/ 	.byte	0xff
	.zero		1


	//   ....[131]....
        /*0920*/ 	.word	0x000078f0
        /*0924*/ 	.word	0x00000000
        /*0928*/ 	.word	0x00000000
        /*092c*/ 	.short	0x010a
        /*092e*/ 	.byte	0xff
	.zero		1


	//   ....[132]....
        /*0930*/ 	.word	0x00007950
        /*0934*/ 	.word	0x00000000
        /*0938*/ 	.word	0x00000000
        /*093c*/ 	.short	0x010a
        /*093e*/ 	.byte	0xff
	.zero		1


	//   ....[133]....
        /*0940*/ 	.word	0x000079a0
        /*0944*/ 	.word	0x00000000
        /*0948*/ 	.word	0x00000170
        /*094c*/ 	.short	0x010a
        /*094e*/ 	.byte	0xff
	.zero		1


	//   ....[134]....
        /*0950*/ 	.word	0x00007a00
        /*0954*/ 	.word	0x00000000
        /*0958*/ 	.word	0x00000120
        /*095c*/ 	.short	0x010a
        /*095e*/ 	.byte	0xff
	.zero		1


	//   ....[135]....
        /*0960*/ 	.word	0x00007a50
        /*0964*/ 	.word	0x00000000
        /*0968*/ 	.word	0x00000110
        /*096c*/ 	.short	0x010a
        /*096e*/ 	.byte	0xff
	.zero		1


	//   ....[136]....
        /*0970*/ 	.word	0x00007ab0
        /*0974*/ 	.word	0x00000000
        /*0978*/ 	.word	0x00000120
        /*097c*/ 	.short	0x010a
        /*097e*/ 	.byte	0xff
	.zero		1


	//   ....[137]....
        /*0980*/ 	.word	0x00007b00
        /*0984*/ 	.word	0x00000000
        /*0988*/ 	.word	0x00000110
        /*098c*/ 	.short	0x010a
        /*098e*/ 	.byte	0xff
	.zero		1


	//   ....[138]....
        /*0990*/ 	.word	0x00007b60
        /*0994*/ 	.word	0x00000002
        /*0998*/ 	.word	0x00000150
        /*099c*/ 	.short	0x010a
        /*099e*/ 	.byte	0xff
	.zero		1


	//   ....[139]....
        /*09a0*/ 	.word	0x00007bc0
        /*09a4*/ 	.word	0x00000000
        /*09a8*/ 	.word	0x00000000
        /*09ac*/ 	.short	0x010a
        /*09ae*/ 	.byte	0xff
	.zero		1


	//   ....[140]....
        /*09b0*/ 	.word	0x00007c20
        /*09b4*/ 	.word	0x00000000
        /*09b8*/ 	.word	0x00000000
        /*09bc*/ 	.short	0x010a
        /*09be*/ 	.byte	0xff
	.zero		1


	//   ....[141]....
        /*09c0*/ 	.word	0x00007c80
        /*09c4*/ 	.word	0x00000000
        /*09c8*/ 	.word	0x00000000
        /*09cc*/ 	.short	0x010a
        /*09ce*/ 	.byte	0xff
	.zero		1


	//   ....[142]....
        /*09d0*/ 	.word	0x00007ce0
        /*09d4*/ 	.word	0x00000000
        /*09d8*/ 	.word	0x00000000
        /*09dc*/ 	.short	0x010a
        /*09de*/ 	.byte	0xff
	.zero		1


	//   ....[143]....
        /*09e0*/ 	.word	0x00007d40
        /*09e4*/ 	.word	0x00000000
        /*09e8*/ 	.word	0x00000000
        /*09ec*/ 	.short	0x010a
        /*09ee*/ 	.byte	0xff
	.zero		1


	//   ....[144]....
        /*09f0*/ 	.word	0x00007d90
        /*09f4*/ 	.word	0x00000000
        /*09f8*/ 	.word	0x00000110
        /*09fc*/ 	.short	0x010a
        /*09fe*/ 	.byte	0xff
	.zero		1


	//   ....[145]....
        /*0a00*/ 	.word	0x00007df0
        /*0a04*/ 	.word	0x00000000
        /*0a08*/ 	.word	0x00000108
        /*0a0c*/ 	.short	0x010a
        /*0a0e*/ 	.byte	0xff
	.zero		1


	//   ....[146]....
        /*0a10*/ 	.word	0x00007e50
        /*0a14*/ 	.word	0x00000000
        /*0a18*/ 	.word	0x000000e8
        /*0a1c*/ 	.short	0x010a
        /*0a1e*/ 	.byte	0xff
	.zero		1


	//   ....[147]....
        /*0a20*/ 	.word	0x00007eb0
        /*0a24*/ 	.word	0x00000000
        /*0a28*/ 	.word	0x000000e8
        /*0a2c*/ 	.short	0x010a
        /*0a2e*/ 	.byte	0xff
	.zero		1


	//   ....[148]....
        /*0a30*/ 	.word	0x00007f10
        /*0a34*/ 	.word	0x00000000
        /*0a38*/ 	.word	0x00000000
        /*0a3c*/ 	.short	0x010a
        /*0a3e*/ 	.byte	0xff
	.zero		1


	//   ....[149]....
        /*0a40*/ 	.word	0x00007f70
        /*0a44*/ 	.word	0x00000000
        /*0a48*/ 	.word	0x00000000
        /*0a4c*/ 	.short	0x010a
        /*0a4e*/ 	.byte	0xff
	.zero		1


	//   ....[150]....
        /*0a50*/ 	.word	0x00007fc0
        /*0a54*/ 	.word	0x00000000
        /*0a58*/ 	.word	0x00000110
        /*0a5c*/ 	.short	0x010a
        /*0a5e*/ 	.byte	0xff
	.zero		1


	//   ....[151]....
        /*0a60*/ 	.word	0x00008010
        /*0a64*/ 	.word	0x00000002
        /*0a68*/ 	.word	0x000000d0
        /*0a6c*/ 	.short	0x010a
        /*0a6e*/ 	.byte	0xff
	.zero		1


	//   ....[152]....
        /*0a70*/ 	.word	0x00008060
        /*0a74*/ 	.word	0x0000002c
        /*0a78*/ 	.word	0x00000130
        /*0a7c*/ 	.short	0x010a
        /*0a7e*/ 	.byte	0xff
	.zero		1


	//   ....[153]....
        /*0a80*/ 	.word	0x000080b0
        /*0a84*/ 	.word	0x00000002
        /*0a88*/ 	.word	0x000000d0
        /*0a8c*/ 	.short	0x010a
        /*0a8e*/ 	.byte	0xff
	.zero		1


	//----- nvinfo : EIATTR_NUM_MBARRIERS
	.align		4
.L_47:
        /*0a90*/ 	.byte	0x03, 0x38
        /*0a92*/ 	.short	0x0032


	//----- nvinfo : EIATTR_EXIT_INSTR_OFFSETS
	.align		4
        /*0a94*/ 	.byte	0x04, 0x1c
        /*0a96*/ 	.short	(.L_49 - .L_48)


	//   ....[0]....
.L_48:
        /*0a98*/ 	.word	0x00002b20


	//   ....[1]....
        /*0a9c*/ 	.word	0x00003010


	//   ....[2]....
        /*0aa0*/ 	.word	0x00003070


	//   ....[3]....
        /*0aa4*/ 	.word	0x00003fd0


	//   ....[4]....
        /*0aa8*/ 	.word	0x00004e90


	//   ....[5]....
        /*0aac*/ 	.word	0x00004ed0


	//   ....[6]....
        /*0ab0*/ 	.word	0x00007290


	//   ....[7]....
        /*0ab4*/ 	.word	0x00007310


	//   ....[8]....
        /*0ab8*/ 	.word	0x00007340


	//   ....[9]....
        /*0abc*/ 	.word	0x000073b0


	//----- nvinfo : EIATTR_MAX_THREADS
	.align		4
.L_49:
        /*0ac0*/ 	.byte	0x04, 0x05
        /*0ac2*/ 	.short	(.L_51 - .L_50)
.L_50:
        /*0ac4*/ 	.word	0x00000100
        /*0ac8*/ 	.word	0x00000001
        /*0acc*/ 	.word	0x00000001


	//----- nvinfo : EIATTR_CRS_STACK_SIZE
	.align		4
.L_51:
        /*0ad0*/ 	.byte	0x04, 0x1e
        /*0ad2*/ 	.short	(.L_53 - .L_52)
.L_52:
        /*0ad4*/ 	.word	0x00000000


	//----- nvinfo : EIATTR_CBANK_PARAM_SIZE
	.align		4
.L_53:
        /*0ad8*/ 	.byte	0x03, 0x19
        /*0ada*/ 	.short	0x0800


	//----- nvinfo : EIATTR_PARAM_CBANK
	.align		4
        /*0adc*/ 	.byte	0x04, 0x0a
        /*0ade*/ 	.short	(.L_55 - .L_54)
	.align		4
.L_54:
        /*0ae0*/ 	.word	index@(.nv.constant0._ZN7cutlass13device_kernelINS_4gemm6kernel13GemmUniversalIN4cute5tupleIJiiiiEEENS1_10collective13CollectiveMmaINS1_35MainloopSm100TmaUmmaWarpSpecializedILi13ELi2ELi4ENS5_IJNS4_1CILi1EEESB_SB_EEEEENS5_IJNSA_ILi64EEESE_SE_EEENS_10bfloat16_tENS5_IJlSB_lEEESG_SH_NS4_8TiledMMAINS4_8MMA_AtomIJNS4_20SM100_MMA_F16BF16_SSISG_SG_fLi64ELi64ELNS4_4UMMA5MajorE0ELSM_0ELNSL_7ScaleInE0ELSN_0EEEEEENS4_6LayoutISC_NS5_IJNSA_ILi0EEESR_SR_EEEEENS5_IJNS4_10UnderscoreESU_SU_EEEEENS4_13SM90_TMA_LOADENS4_14ComposedLayoutINS4_7SwizzleILi3ELi4ELi3EEENS4_18smem_ptr_flag_bitsILi16EEENSQ_INS5_IJNSA_ILi8EEESE_EEENS5_IJSE_SB_EEEEEEEvNS4_8identityESX_S17_vS18_EENS_8epilogue10collective18CollectiveEpilogueINS1A_23Sm100TmaWarpSpecializedILi3ELi2ELi16ELb1ELb0EEEJSF_NS5_IJNSQ_ISE_SB_EENSQ_INSA_ILi32EEESB_EEEEESG_SH_SG_SH_NS1A_6fusion15FusionCallbacksIS1E_NS1J_17LinearCombinationISG_fSG_fLNS_15FloatRoundStyleE2EEESF_S1I_JEEENS4_5SM1004TMEM4LOAD26SM100_TMEM_LOAD_16dp256b4xESX_NSY_INSZ_ILi2ELi4ELi3EEES12_NSQ_INS5_IJS13_S1G_EEENS5_IJS1G_SB_EEEEEEENS4_17SM75_U32x4_LDSM_NENS4_14SM90_TMA_STOREES1X_NS4_17SM90_U32x4_STSM_NENS4_39AutoVectorizingCopyWithAssumedAlignmentILi128EEEEEEvvEEEEvNT_6ParamsE)
        /*0ae4*/ 	.short	0x0380
        /*0ae6*/ 	.short	0x0800


	//----- nvinfo : EIATTR_SW_WAR
	.align		4
.L_55:
        /*0ae8*/ 	.byte	0x04, 0x36
        /*0aea*/ 	.short	(.L_57 - .L_56)
.L_56:
        /*0aec*/ 	.word	0x00000008
.L_57:


//--------------------- .nv.callgraph             --------------------------
	.section	.nv.callgraph,"",@"SHT_CUDA_CALLGRAPH"
	.align	4
	.sectionentsize	8
	.align		4
        /*0000*/ 	.word	0x00000000
	.align		4
        /*0004*/ 	.word	0xffffffff
	.align		4
        /*0008*/ 	.word	index@(_ZN7cutlass13device_kernelINS_4gemm6kernel13GemmUniversalIN4cute5tupleIJiiiiEEENS1_10collective13CollectiveMmaINS1_35MainloopSm100TmaUmmaWarpSpecializedILi13ELi2ELi4ENS5_IJNS4_1CILi1EEESB_SB_EEEEENS5_IJNSA_ILi64EEESE_SE_EEENS_10bfloat16_tENS5_IJlSB_lEEESG_SH_NS4_8TiledMMAINS4_8MMA_AtomIJNS4_20SM100_MMA_F16BF16_SSISG_SG_fLi64ELi64ELNS4_4UMMA5MajorE0ELSM_0ELNSL_7ScaleInE0ELSN_0EEEEEENS4_6LayoutISC_NS5_IJNSA_ILi0EEESR_SR_EEEEENS5_IJNS4_10UnderscoreESU_SU_EEEEENS4_13SM90_TMA_LOADENS4_14ComposedLayoutINS4_7SwizzleILi3ELi4ELi3EEENS4_18smem_ptr_flag_bitsILi16EEENSQ_INS5_IJNSA_ILi8EEESE_EEENS5_IJSE_SB_EEEEEEEvNS4_8identityESX_S17_vS18_EENS_8epilogue10collective18CollectiveEpilogueINS1A_23Sm100TmaWarpSpecializedILi3ELi2ELi16ELb1ELb0EEEJSF_NS5_IJNSQ_ISE_SB_EENSQ_INSA_ILi32EEESB_EEEEESG_SH_SG_SH_NS1A_6fusion15FusionCallbacksIS1E_NS1J_17LinearCombinationISG_fSG_fLNS_15FloatRoundStyleE2EEESF_S1I_JEEENS4_5SM1004TMEM4LOAD26SM100_TMEM_LOAD_16dp256b4xESX_NSY_INSZ_ILi2ELi4ELi3EEES12_NSQ_INS5_IJS13_S1G_EEENS5_IJS1G_SB_EEEEEEENS4_17SM75_U32x4_LDSM_NENS4_14SM90_TMA_STOREES1X_NS4_17SM90_U32x4_STSM_NENS4_39AutoVectorizingCopyWithAssumedAlignmentILi128EEEEEEvvEEEEvNT_6ParamsE)
	.align		4
        /*000c*/ 	.word	index@(__assertfail)
	.align		4
        /*0010*/ 	.word	0x00000000
	.align		4
        /*0014*/ 	.word	0xfffffffe
	.align		4
        /*0018*/ 	.word	0x00000000
	.align		4
        /*001c*/ 	.word	0xfffffffd
	.align		4
        /*0020*/ 	.word	0x00000000
	.align		4
        /*0024*/ 	.word	0xfffffffc


//--------------------- .nv.constant4             --------------------------
	.section	.nv.constant4,"a",@progbits
	.align	8
	.align		8
.nv.constant4:
        /*0000*/ 	.dword	__assertfail
	.align		8
        /*0008*/ 	.dword	__unnamed_1
	.align		8
        /*0010*/ 	.dword	__unnamed_2
	.align		8
        /*0018*/ 	.dword	_ZN40_INTERNAL_19bcd8c5_4_k_cu_4bf1aca4_344684cuda3std3__45__cpo5beginE
	.align		8
        /*0020*/ 	.dword	_ZN40_INTERNAL_19bcd8c5_4_k_cu_4bf1aca4_344684cuda3std3__45__cpo3endE
	.align		8
        /*0028*/ 	.dword	_ZN40_INTERNAL_19bcd8c5_4_k_cu_4bf1aca4_344684cuda3std3__45__cpo6cbeginE
	.align		8
        /*0030*/ 	.dword	_ZN40_INTERNAL_19bcd8c5_4_k_cu_4bf1aca4_344684cuda3std3__45__cpo4cendE
	.align		8
        /*0038*/ 	.dword	_ZN40_INTERNAL_19bcd8c5_4_k_cu_4bf1aca4_344684cuda3std3__442_GLOBAL__N__19bcd8c5_4_k_cu_4bf1aca4_344686ignoreE
	.align		8
        /*0040*/ 	.dword	_ZN40_INTERNAL_19bcd8c5_4_k_cu_4bf1aca4_344684cuda3std3__419piecewise_constructE
	.align		8
        /*0048*/ 	.dword	_ZN40_INTERNAL_19bcd8c5_4_k_cu_4bf1aca4_344684cuda3std3__48in_placeE
	.align		8
        /*0050*/ 	.dword	_ZN40_INTERNAL_19bcd8c5_4_k_cu_4bf1aca4_344684cuda3std6ranges3__45__cpo4swapE
	.align		8
        /*0058*/ 	.dword	_ZN40_INTERNAL_19bcd8c5_4_k_cu_4bf1aca4_344684cuda3std6ranges3__45__cpo9iter_moveE
	.align		8
        /*0060*/ 	.dword	_ZN40_INTERNAL_19bcd8c5_4_k_cu_4bf1aca4_344684cute7productE
	.align		8
        /*0068*/ 	.dword	_ZN40_INTERNAL_19bcd8c5_4_k_cu_4bf1aca4_344684cute1_E
	.align		8
        /*0070*/ 	.dword	$str$25
	.align		8
        /*0078*/ 	.dword	$str$26
	.align		8
        /*0080*/ 	.dword	$str$27
	.align		8
        /*0088*/ 	.dword	$str$28


//--------------------- .text._ZN7cutlass13device_kernelINS_4gemm6kernel13GemmUniversalIN4cute5tupleIJiiiiEEENS1_10collective13CollectiveMmaINS1_35MainloopSm100TmaUmmaWarpSpecializedILi13ELi2ELi4ENS5_IJNS4_1CILi1EEESB_SB_EEEEENS5_IJNSA_ILi64EEESE_SE_EEENS_10bfloat16_tENS5_IJlSB_lEEESG_SH_NS4_8TiledMMAINS4_8MMA_AtomIJNS4_20SM100_MMA_F16BF16_SSISG_SG_fLi64ELi64ELNS4_4UMMA5MajorE0ELSM_0ELNSL_7ScaleInE0ELSN_0EEEEEENS4_6LayoutISC_NS5_IJNSA_ILi0EEESR_SR_EEEEENS5_IJNS4_10UnderscoreESU_SU_EEEEENS4_13SM90_TMA_LOADENS4_14ComposedLayoutINS4_7SwizzleILi3ELi4ELi3EEENS4_18smem_ptr_flag_bitsILi16EEENSQ_INS5_IJNSA_ILi8EEESE_EEENS5_IJSE_SB_EEEEEEEvNS4_8identityESX_S17_vS18_EENS_8epilogue10collective18CollectiveEpilogueINS1A_23Sm100TmaWarpSpecializedILi3ELi2ELi16ELb1ELb0EEEJSF_NS5_IJNSQ_ISE_SB_EENSQ_INSA_ILi32EEESB_EEEEESG_SH_SG_SH_NS1A_6fusion15FusionCallbacksIS1E_NS1J_17LinearCombinationISG_fSG_fLNS_15FloatRoundStyleE2EEESF_S1I_JEEENS4_5SM1004TMEM4LOAD26SM100_TMEM_LOAD_16dp256b4xESX_NSY_INSZ_ILi2ELi4ELi3EEES12_NSQ_INS5_IJS13_S1G_EEENS5_IJS1G_SB_EEEEEEENS4_17SM75_U32x4_LDSM_NENS4_14SM90_TMA_STOREES1X_NS4_17SM90_U32x4_STSM_NENS4_39AutoVectorizingCopyWithAssumedAlignmentILi128EEEEEEvvEEEEvNT_6ParamsE --------------------------
	.section	.text._ZN7cutlass13device_kernelINS_4gemm6kernel13GemmUniversalIN4cute5tupleIJiiiiEEENS1_10collective13CollectiveMmaINS1_35MainloopSm100TmaUmmaWarpSpecializedILi13ELi2ELi4ENS5_IJNS4_1CILi1EEESB_SB_EEEEENS5_IJNSA_ILi64EEESE_SE_EEENS_10bfloat16_tENS5_IJlSB_lEEESG_SH_NS4_8TiledMMAINS4_8MMA_AtomIJNS4_20SM100_MMA_F16BF16_SSISG_SG_fLi64ELi64ELNS4_4UMMA5MajorE0ELSM_0ELNSL_7ScaleInE0ELSN_0EEEEEENS4_6LayoutISC_NS5_IJNSA_ILi0EEESR_SR_EEEEENS5_IJNS4_10UnderscoreESU_SU_EEEEENS4_13SM90_TMA_LOADENS4_14ComposedLayoutINS4_7SwizzleILi3ELi4ELi3EEENS4_18smem_ptr_flag_bitsILi16EEENSQ_INS5_IJNSA_ILi8EEESE_EEENS5_IJSE_SB_EEEEEEEvNS4_8identityESX_S17_vS18_EENS_8epilogue10collective18CollectiveEpilogueINS1A_23Sm100TmaWarpSpecializedILi3ELi2ELi16ELb1ELb0EEEJSF_NS5_IJNSQ_ISE_SB_EENSQ_INSA_ILi32EEESB_EEEEESG_SH_SG_SH_NS1A_6fusion15FusionCallbacksIS1E_NS1J_17LinearCombinationISG_fSG_fLNS_15FloatRoundStyleE2EEESF_S1I_JEEENS4_5SM1004TMEM4LOAD26SM100_TMEM_LOAD_16dp256b4xESX_NSY_INSZ_ILi2ELi4ELi3EEES12_NSQ_INS5_IJS13_S1G_EEENS5_IJS1G_SB_EEEEEEENS4_17SM75_U32x4_LDSM_NENS4_14SM90_TMA_STOREES1X_NS4_17SM90_U32x4_STSM_NENS4_39AutoVectorizingCopyWithAssumedAlignmentILi128EEEEEEvvEEEEvNT_6ParamsE,"ax",@progbits
	.align	128
.text._ZN7cutlass13device_kernelINS_4gemm6kernel13GemmUniversalIN4cute5tupleIJiiiiEEENS1_10collective13CollectiveMmaINS1_35MainloopSm100TmaUmmaWarpSpecializedILi13ELi2ELi4ENS5_IJNS4_1CILi1EEESB_SB_EEEEENS5_IJNSA_ILi64EEESE_SE_EEENS_10bfloat16_tENS5_IJlSB_lEEESG_SH_NS4_8TiledMMAINS4_8MMA_AtomIJNS4_20SM100_MMA_F16BF16_SSISG_SG_fLi64ELi64ELNS4_4UMMA5MajorE0ELSM_0ELNSL_7ScaleInE0ELSN_0EEEEEENS4_6LayoutISC_NS5_IJNSA_ILi0EEESR_SR_EEEEENS5_IJNS4_10UnderscoreESU_SU_EEEEENS4_13SM90_TMA_LOADENS4_14ComposedLayoutINS4_7SwizzleILi3ELi4ELi3EEENS4_18smem_ptr_flag_bitsILi16EEENSQ_INS5_IJNSA_ILi8EEESE_EEENS5_IJSE_SB_EEEEEEEvNS4_8identityESX_S17_vS18_EENS_8epilogue10collective18CollectiveEpilogueINS1A_23Sm100TmaWarpSpecializedILi3ELi2ELi16ELb1ELb0EEEJSF_NS5_IJNSQ_ISE_SB_EENSQ_INSA_ILi32EEESB_EEEEESG_SH_SG_SH_NS1A_6fusion15FusionCallbacksIS1E_NS1J_17LinearCombinationISG_fSG_fLNS_15FloatRoundStyleE2EEESF_S1I_JEEENS4_5SM1004TMEM4LOAD26SM100_TMEM_LOAD_16dp256b4xESX_NSY_INSZ_ILi2ELi4ELi3EEES12_NSQ_INS5_IJS13_S1G_EEENS5_IJS1G_SB_EEEEEEENS4_17SM75_U32x4_LDSM_NENS4_14SM90_TMA_STOREES1X_NS4_17SM90_U32x4_STSM_NENS4_39AutoVectorizingCopyWithAssumedAlignmentILi128EEEEEEvvEEEEvNT_6ParamsE:
        .type           _ZN7cutlass13device_kernelINS_4gemm6kernel13GemmUniversalIN4cute5tupleIJiiiiEEENS1_10collective13CollectiveMmaINS1_35MainloopSm100TmaUmmaWarpSpecializedILi13ELi2ELi4ENS5_IJNS4_1CILi1EEESB_SB_EEEEENS5_IJNSA_ILi64EEESE_SE_EEENS_10bfloat16_tENS5_IJlSB_lEEESG_SH_NS4_8TiledMMAINS4_8MMA_AtomIJNS4_20SM100_MMA_F16BF16_SSISG_SG_fLi64ELi64ELNS4_4UMMA5MajorE0ELSM_0ELNSL_7ScaleInE0ELSN_0EEEEEENS4_6LayoutISC_NS5_IJNSA_ILi0EEESR_SR_EEEEENS5_IJNS4_10UnderscoreESU_SU_EEEEENS4_13SM90_TMA_LOADENS4_14ComposedLayoutINS4_7SwizzleILi3ELi4ELi3EEENS4_18smem_ptr_flag_bitsILi16EEENSQ_INS5_IJNSA_ILi8EEESE_EEENS5_IJSE_SB_EEEEEEEvNS4_8identityESX_S17_vS18_EENS_8epilogue10collective18CollectiveEpilogueINS1A_23Sm100TmaWarpSpecializedILi3ELi2ELi16ELb1ELb0EEEJSF_NS5_IJNSQ_ISE_SB_EENSQ_INSA_ILi32EEESB_EEEEESG_SH_SG_SH_NS1A_6fusion15FusionCallbacksIS1E_NS1J_17LinearCombinationISG_fSG_fLNS_15FloatRoundStyleE2EEESF_S1I_JEEENS4_5SM1004TMEM4LOAD26SM100_TMEM_LOAD_16dp256b4xESX_NSY_INSZ_ILi2ELi4ELi3EEES12_NSQ_INS5_IJS13_S1G_EEENS5_IJS1G_SB_EEEEEEENS4_17SM75_U32x4_LDSM_NENS4_14SM90_TMA_STOREES1X_NS4_17SM90_U32x4_STSM_NENS4_39AutoVectorizingCopyWithAssumedAlignmentILi128EEEEEEvvEEEEvNT_6ParamsE,@function
        .size           _ZN7cutlass13device_kernelINS_4gemm6kernel13GemmUniversalIN4cute5tupleIJiiiiEEENS1_10collective13CollectiveMmaINS1_35MainloopSm100TmaUmmaWarpSpecializedILi13ELi2ELi4ENS5_IJNS4_1CILi1EEESB_SB_EEEEENS5_IJNSA_ILi64EEESE_SE_EEENS_10bfloat16_tENS5_IJlSB_lEEESG_SH_NS4_8TiledMMAINS4_8MMA_AtomIJNS4_20SM100_MMA_F16BF16_SSISG_SG_fLi64ELi64ELNS4_4UMMA5MajorE0ELSM_0ELNSL_7ScaleInE0ELSN_0EEEEEENS4_6LayoutISC_NS5_IJNSA_ILi0EEESR_SR_EEEEENS5_IJNS4_10UnderscoreESU_SU_EEEEENS4_13SM90_TMA_LOADENS4_14ComposedLayoutINS4_7SwizzleILi3ELi4ELi3EEENS4_18smem_ptr_flag_bitsILi16EEENSQ_INS5_IJNSA_ILi8EEESE_EEENS5_IJSE_SB_EEEEEEEvNS4_8identityESX_S17_vS18_EENS_8epilogue10collective18CollectiveEpilogueINS1A_23Sm100TmaWarpSpecializedILi3ELi2ELi16ELb1ELb0EEEJSF_NS5_IJNSQ_ISE_SB_EENSQ_INSA_ILi32EEESB_EEEEESG_SH_SG_SH_NS1A_6fusion15FusionCallbacksIS1E_NS1J_17LinearCombinationISG_fSG_fLNS_15FloatRoundStyleE2EEESF_S1I_JEEENS4_5SM1004TMEM4LOAD26SM100_TMEM_LOAD_16dp256b4xESX_NSY_INSZ_ILi2ELi4ELi3EEES12_NSQ_INS5_IJS13_S1G_EEENS5_IJS1G_SB_EEEEEEENS4_17SM75_U32x4_LDSM_NENS4_14SM90_TMA_STOREES1X_NS4_17SM90_U32x4_STSM_NENS4_39AutoVectorizingCopyWithAssumedAlignmentILi128EEEEEEvvEEEEvNT_6ParamsE,(.L_x_182 - _ZN7cutlass13device_kernelINS_4gemm6kernel13GemmUniversalIN4cute5tupleIJiiiiEEENS1_10collective13CollectiveMmaINS1_35MainloopSm100TmaUmmaWarpSpecializedILi13ELi2ELi4ENS5_IJNS4_1CILi1EEESB_SB_EEEEENS5_IJNSA_ILi64EEESE_SE_EEENS_10bfloat16_tENS5_IJlSB_lEEESG_SH_NS4_8TiledMMAINS4_8MMA_AtomIJNS4_20SM100_MMA_F16BF16_SSISG_SG_fLi64ELi64ELNS4_4UMMA5MajorE0ELSM_0ELNSL_7ScaleInE0ELSN_0EEEEEENS4_6LayoutISC_NS5_IJNSA_ILi0EEESR_SR_EEEEENS5_IJNS4_10UnderscoreESU_SU_EEEEENS4_13SM90_TMA_LOADENS4_14ComposedLayoutINS4_7SwizzleILi3ELi4ELi3EEENS4_18smem_ptr_flag_bitsILi16EEENSQ_INS5_IJNSA_ILi8EEESE_EEENS5_IJSE_SB_EEEEEEEvNS4_8identityESX_S17_vS18_EENS_8epilogue10collective18CollectiveEpilogueINS1A_23Sm100TmaWarpSpecializedILi3ELi2ELi16ELb1ELb0EEEJSF_NS5_IJNSQ_ISE_SB_EENSQ_INSA_ILi32EEESB_EEEEESG_SH_SG_SH_NS1A_6fusion15FusionCallbacksIS1E_NS1J_17LinearCombinationISG_fSG_fLNS_15FloatRoundStyleE2EEESF_S1I_JEEENS4_5SM1004TMEM4LOAD26SM100_TMEM_LOAD_16dp256b4xESX_NSY_INSZ_ILi2ELi4ELi3EEES12_NSQ_INS5_IJS13_S1G_EEENS5_IJS1G_SB_EEEEEEENS4_17SM75_U32x4_LDSM_NENS4_14SM90_TMA_STOREES1X_NS4_17SM90_U32x4_STSM_NENS4_39AutoVectorizingCopyWithAssumedAlignmentILi128EEEEEEvvEEEEvNT_6ParamsE)
        .other          _ZN7cutlass13device_kernelINS_4gemm6kernel13GemmUniversalIN4cute5tupleIJiiiiEEENS1_10collective13CollectiveMmaINS1_35MainloopSm100TmaUmmaWarpSpecializedILi13ELi2ELi4ENS5_IJNS4_1CILi1EEESB_SB_EEEEENS5_IJNSA_ILi64EEESE_SE_EEENS_10bfloat16_tENS5_IJlSB_lEEESG_SH_NS4_8TiledMMAINS4_8MMA_AtomIJNS4_20SM100_MMA_F16BF16_SSISG_SG_fLi64ELi64ELNS4_4UMMA5MajorE0ELSM_0ELNSL_7ScaleInE0ELSN_0EEEEEENS4_6LayoutISC_NS5_IJNSA_ILi0EEESR_SR_EEEEENS5_IJNS4_10UnderscoreESU_SU_EEEEENS4_13SM90_TMA_LOADENS4_14ComposedLayoutINS4_7SwizzleILi3ELi4ELi3EEENS4_18smem_ptr_flag_bitsILi16EEENSQ_INS5_IJNSA_ILi8EEESE_EEENS5_IJSE_SB_EEEEEEEvNS4_8identityESX_S17_vS18_EENS_8epilogue10collective18CollectiveEpilogueINS1A_23Sm100TmaWarpSpecializedILi3ELi2ELi16ELb1ELb0EEEJSF_NS5_IJNSQ_ISE_SB_EENSQ_INSA_ILi32EEESB_EEEEESG_SH_SG_SH_NS1A_6fusion15FusionCallbacksIS1E_NS1J_17LinearCombinationISG_fSG_fLNS_15FloatRoundStyleE2EEESF_S1I_JEEENS4_5SM1004TMEM4LOAD26SM100_TMEM_LOAD_16dp256b4xESX_NSY_INSZ_ILi2ELi4ELi3EEES12_NSQ_INS5_IJS13_S1G_EEENS5_IJS1G_SB_EEEEEEENS4_17SM75_U32x4_LDSM_NENS4_14SM90_TMA_STOREES1X_NS4_17SM90_U32x4_STSM_NENS4_39AutoVectorizingCopyWithAssumedAlignmentILi128EEEEEEvvEEEEvNT_6ParamsE,@"STO_CUDA_ENTRY STV_DEFAULT"
_ZN7cutlass13device_kernelINS_4gemm6kernel13GemmUniversalIN4cute5tupleIJiiiiEEENS1_10collective13CollectiveMmaINS1_35MainloopSm100TmaUmmaWarpSpecializedILi13ELi2ELi4ENS5_IJNS4_1CILi1EEESB_SB_EEEEENS5_IJNSA_ILi64EEESE_SE_EEENS_10bfloat16_tENS5_IJlSB_lEEESG_SH_NS4_8TiledMMAINS4_8MMA_AtomIJNS4_20SM100_MMA_F16BF16_SSISG_SG_fLi64ELi64ELNS4_4UMMA5MajorE0ELSM_0ELNSL_7ScaleInE0ELSN_0EEEEEENS4_6LayoutISC_NS5_IJNSA_ILi0EEESR_SR_EEEEENS5_IJNS4_10UnderscoreESU_SU_EEEEENS4_13SM90_TMA_LOADENS4_14ComposedLayoutINS4_7SwizzleILi3ELi4ELi3EEENS4_18smem_ptr_flag_bitsILi16EEENSQ_INS5_IJNSA_ILi8EEESE_EEENS5_IJSE_SB_EEEEEEEvNS4_8identityESX_S17_vS18_EENS_8epilogue10collective18CollectiveEpilogueINS1A_23Sm100TmaWarpSpecializedILi3ELi2ELi16ELb1ELb0EEEJSF_NS5_IJNSQ_ISE_SB_EENSQ_INSA_ILi32EEESB_EEEEESG_SH_SG_SH_NS1A_6fusion15FusionCallbacksIS1E_NS1J_17LinearCombinationISG_fSG_fLNS_15FloatRoundStyleE2EEESF_S1I_JEEENS4_5SM1004TMEM4LOAD26SM100_TMEM_LOAD_16dp256b4xESX_NSY_INSZ_ILi2ELi4ELi3EEES12_NSQ_INS5_IJS13_S1G_EEENS5_IJS1G_SB_EEEEEEENS4_17SM75_U32x4_LDSM_NENS4_14SM90_TMA_STOREES1X_NS4_17SM90_U32x4_STSM_NENS4_39AutoVectorizingCopyWithAssumedAlignmentILi128EEEEEEvvEEEEvNT_6ParamsE:
[----:B------:R-:W1:Y:S01]  /*0000*/  LDC R1, c[0x0][0x37c] ;  /* 0x0000df00ff017b82 */ /* 0x000e620000000800 */
[----:B------:R-:W2:Y:S01]  /*0010*/  S2R R70, SR_TID.X ;  /* 0x0000000000467919 */ /* 0x000ea20000002100 */
[----:B------:R-:W3:Y:S01]  /*0020*/  LDCU.64 UR4, c[0x0][0x890] ;  /* 0x00011200ff0477ac */ /* 0x000ee20008000a00 */
[----:B------:R-:W-:Y:S02]  /*0030*/  PRMT R60, RZ, 0x7610, R60 ;  /* 0x00007610ff3c7816 */ /* 0x000fe4000000003c */
[----:B------:R-:W-:Y:S01]  /*0040*/  ELECT P5, URZ, PT ;  /* 0x0000000000ff782f */ /* 0x000fe200038a0000 */
[----:B------:R-:W4:Y:S01]  /*0050*/  LDCU.64 UR46, c[0x0][0x358] ;  /* 0x00006b00ff2e77ac */ /* 0x000f220008000a00 */
[----:B---3--:R-:W-:-:S04]  /*0060*/  UISETP.NE.U32.AND UP0, UPT, UR4, URZ, UPT ;  /* 0x000000ff0400728c */ /* 0x008fc8000bf05070 */
[----:B------:R-:W-:Y:S01]  /*0070*/  UISETP.NE.AND.EX UP0, UPT, UR5, URZ, UPT, UP0 ;  /* 0x000000ff0500728c */ /* 0x000fe2000bf05300 */
[----:B--2---:R-:W-:-:S05]  /*0080*/  SHF.R.U32.HI R65, RZ, 0x5, R70 ;  /* 0x00000005ff417819 */ /* 0x004fca0000011646 */
[----:B------:R-:W2:Y:S02]  /*0090*/  SHFL.IDX PT, R0, R65, RZ, 0x1f ;  /* 0x00001fff41007589 */ /* 0x000ea400000e0000 */
[----:B--2---:R-:W-:Y:S01]  /*00a0*/  R2UR UR8, R0 ;  /* 0x00000000000872ca */ /* 0x004fe200000e0000 */
[----:B-1--4-:R-:W-:-:S14]  /*00b0*/  BRA.U UP0, `(.L_x_0) ;  /* 0x00000001002c7547 */ /* 0x012fdc000b800000 */
[----:B------:R-:W1:Y:S02]  /*00c0*/  LDCU.64 UR6, c[0x0][0x888] ;  /* 0x00011100ff0677ac */ /* 0x000e640008000a00 */
[----:B-1----:R-:W-:-:S04]  /*00d0*/  UISETP.NE.U32.AND UP0, UPT, UR6, URZ, UPT ;  /* 0x000000ff0600728c */ /* 0x002fc8000bf05070 */
[----:B------:R-:W-:-:S09]  /*00e0*/  UISETP.NE.AND.EX UP0, UPT, UR7, URZ, UPT, UP0 ;  /* 0x000000ff0700728c */ /* 0x000fd2000bf05300 */
[----:B------:R-:W-:Y:S05]  /*00f0*/  BRA.U !UP0, `(.L_x_1) ;  /* 0x0000000108107547 */ /* 0x000fea000b800000 */
[----:B------:R-:W1:Y:S02]  /*0100*/  LDC.64 R2, c[0x0][0x888] ;  /* 0x00022200ff027b82 */ /* 0x000e640000000a00 */
[----:B-1----:R1:W5:Y:S01]  /*0110*/  LDG.E R35, desc[UR46][R2.64] ;  /* 0x0000002e02237981 */ /* 0x002362000c1e1900 */
[----:B------:R-:W-:Y:S01]  /*0120*/  HFMA2 R60, -RZ, RZ, 0, 5.9604644775390625e-08 ;  /* 0x00000001ff3c7431 */ /* 0x000fe200000001ff */
[----:B------:R-:W-:Y:S05]  /*0130*/  BRA `(.L_x_0) ;  /* 0x00000000000c7947 */ /* 0x000fea0003800000 */
.L_x_1:
[----:B------:R-:W1:Y:S01]  /*0140*/  LDCU UR6, c[0x0][0x880] ;  /* 0x00011000ff0677ac */ /* 0x000e620008000800 */
[----:B------:R-:W-:Y:S01]  /*0150*/  HFMA2 R60, -RZ, RZ, 0, 5.9604644775390625e-08 ;  /* 0x00000001ff3c7431 */ /* 0x000fe200000001ff */
[----:B-1----:R-:W-:-:S07]  /*0160*/  MOV R35, UR6 ;  /* 0x0000000600237c02 */ /* 0x002fce0008000f00 */
.L_x_0:
[----:B------:R-:W2:Y:S02]  /*0170*/  LDCU.64 UR6, c[0x0][0x8b0] ;  /* 0x00011600ff0677ac */ /* 0x000ea40008000a00 */
[----:B--2---:R-:W-:-:S04]  /*0180*/  UISETP.NE.U32.AND UP0, UPT, UR6, URZ, UPT ;  /* 0x000000ff0600728c */ /* 0x004fc8000bf05070 */
[----:B------:R-:W-:-:S09]  /*0190*/  UISETP.NE.AND.EX UP0, UPT, UR7, URZ, UPT, UP0 ;  /* 0x000000ff0700728c */ /* 0x000fd2000bf05300 */
[----:B------:R-:W-:Y:S05]  /*01a0*/  BRA.U UP0, `(.L_x_2) ;  /* 0x0000000100247547 */ /* 0x000fea000b800000 */
[----:B------:R-:W2:Y:S02]  /*01b0*/  LDCU.64 UR6, c[0x0][0x8a8] ;  /* 0x00011500ff0677ac */ /* 0x000ea40008000a00 */
[----:B--2---:R-:W-:-:S04]  /*01c0*/  UISETP.NE.U32.AND UP0, UPT, UR6, URZ, UPT ;  /* 0x000000ff0600728c */ /* 0x004fc8000bf05070 */
[----:B------:R-:W-:-:S09]  /*01d0*/  UISETP.NE.AND.EX UP0, UPT, UR7, URZ, UPT, UP0 ;  /* 0x000000ff0700728c */ /* 0x000fd2000bf05300 */
[----:B------:R-:W-:Y:S05]  /*01e0*/  BRA.U !UP0, `(.L_x_3) ;  /* 0x00000001080c7547 */ /* 0x000fea000b800000 */
[----:B-1----:R-:W1:Y:S02]  /*01f0*/  LDC.64 R2, c[0x0][0x8a8] ;  /* 0x00022a00ff027b82 */ /* 0x002e640000000a00 */
[----:B-1----:R2:W5:Y:S01]  /*0200*/  LDG.E R33, desc[UR46][R2.64] ;  /* 0x0000002e02217981 */ /* 0x002562000c1e1900 */
[----:B------:R-:W-:Y:S05]  /*0210*/  BRA `(.L_x_2) ;  /* 0x0000000000087947 */ /* 0x000fea0003800000 */
.L_x_3:
[----:B------:R-:W2:Y:S02]  /*0220*/  LDCU UR6, c[0x0][0x8a0] ;  /* 0x00011400ff0677ac */ /* 0x000ea40008000800 */
[----:B--2---:R-:W-:Y:S02]  /*0230*/  MOV R33, UR6 ;  /* 0x0000000600217c02 */ /* 0x004fe40008000f00 */
.L_x_2:
[----:B------:R-:W-:Y:S01]  /*0240*/  IMAD.U32 R0, RZ, RZ, UR8 ;  /* 0x00000008ff007e24 */ /* 0x000fe2000f8e00ff */
[----:B------:R-:W-:Y:S04]  /*0250*/  BSSY.RECONVERGENT B0, `(.L_x_4) ;  /* 0x000000c000007945 */ /* 0x000fe80003800200 */
[C---:B------:R-:W-:Y:S02]  /*0260*/  ISETP.NE.OR P1, PT, R0.reuse, 0x1, !P5 ;  /* 0x000000010000780c */ /* 0x040fe40006f25670 */
[----:B------:R-:W-:-:S11]  /*0270*/  ISETP.NE.OR P0, PT, R0, 0x3, !P5 ;  /* 0x000000030000780c */ /* 0x000fd60006f05670 */
[----:B------:R-:W-:Y:S05]  /*0280*/  @P1 BRA `(.L_x_5) ;  /* 0x0000000000201947 */ /* 0x000fea0003800000 */
[----:B------:R-:W3:Y:S02]  /*0290*/  LDCU.64 UR6, c[0x0][0x348] ;  /* 0x00006900ff0677ac */ /* 0x000ee40008000a00 */
[----:B---3--:R-:W-:Y:S02]  /*02a0*/  UIADD3 UR10, UP1, UPT, UR6, 0x80, URZ ;  /* 0x00000080060a7890 */ /* 0x008fe4000ff3e0ff */
[----:B------:R-:W-:Y:S02]  /*02b0*/  UIADD3 UR6, UP0, UPT, UR6, 0x180, URZ ;  /* 0x0000018006067890 */ /* 0x000fe4000ff1e0ff */
[----:B------:R-:W-:Y:S02]  /*02c0*/  UIADD3.X UR11, UPT, UPT, URZ, UR7, URZ, UP1, !UPT ;  /* 0x00000007ff0b7290 */ /* 0x000fe40008ffe4ff */
[----:B------:R-:W-:-:S07]  /*02d0*/  UIADD3.X UR7, UPT, UPT, URZ, UR7, URZ, UP0, !UPT ;  /* 0x00000007ff077290 */ /* 0x000fce00087fe4ff */
[----:B------:R3:W-:Y:S02]  /*02e0*/  UTMACCTL.PF [UR10] ;  /* 0x000000000a0079b9 */ /* 0x0007e40008040000 */
[----:B------:R3:W-:Y:S02]  /*02f0*/  UTMACCTL.PF [UR6] ;  /* 0x00000000060079b9 */ /* 0x0007e40008040000 */
[----:B---3--:R-:W-:Y:S01]  /*0300*/  NOP ;  /* 0x0000000000007918 */ /* 0x008fe20000000000 */
.L_x_5:
[----:B------:R-:W-:Y:S05]  /*0310*/  BSYNC.RECONVERGENT B0 ;  /* 0x0000000000007941 */ /* 0x000fea0003800200 */
.L_x_4:
[----:B------:R-:W-:Y:S04]  /*0320*/  BSSY.RECONVERGENT B0, `(.L_x_6) ;  /* 0x000000a000007945 */ /* 0x000fe80003800200 */
        /* <DEDUP_REMOVED lines=9> */
.L_x_7:
[----:B------:R-:W-:Y:S05]  /*03c0*/  BSYNC.RECONVERGENT B0 ;  /* 0x0000000000007941 */ /* 0x000fea0003800200 */
.L_x_6:
[----:B------:R-:W3:Y:S01]  /*03d0*/  LDCU.64 UR6, c[0x0][0x888] ;  /* 0x00011100ff0677ac */ /* 0x000ee20008000a00 */
[----:B------:R-:W-:Y:S02]  /*03e0*/  UISETP.EQ.U32.AND UP1, UPT, UR4, URZ, UPT ;  /* 0x000000ff0400728c */ /* 0x000fe4000bf22070 */
[----:B------:R-:W-:Y:S02]  /*03f0*/  UPLOP3.LUT UP2, UPT, UPT, UPT, UPT, 0x80, 0x8 ;  /* 0x000000000008789c */ /* 0x000fe40003f4f070 */
[----:B---3--:R-:W-:-:S04]  /*0400*/  UISETP.NE.U32.AND UP0, UPT, UR6, URZ, UPT ;  /* 0x000000ff0600728c */ /* 0x008fc8000bf05070 */
[----:B------:R-:W-:-:S04]  /*0410*/  UISETP.NE.AND.EX UP0, UPT, UR7, URZ, UPT, UP0 ;  /* 0x000000ff0700728c */ /* 0x000fc8000bf05300 */
[----:B------:R-:W-:-:S04]  /*0420*/  UISETP.EQ.OR.EX UP3, UPT, UR5, URZ, !UP0, UP1 ;  /* 0x000000ff0500728c */ /* 0x000fc8000c762710 */
[----:B------:R-:W-:-:S05]  /*0430*/  UP2UR UR53, UPR, URZ, 0x8 ;  /* 0x00000008ff357883 */ /* 0x000fca0008000000 */
[----:B------:R-:W-:Y:S07]  /*0440*/  BRA.U !UP3, `(.L_x_8) ;  /* 0x000000010b207547 */ /* 0x000fee000b800000 */
[----:B------:R-:W-:Y:S01]  /*0450*/  UISETP.NE.U32.AND UP2, UPT, UR4, URZ, UPT ;  /* 0x000000ff0400728c */ /* 0x000fe2000bf45070 */
[----:B-----5:R-:W-:Y:S01]  /*0460*/  FSETP.NEU.AND P0, PT, R35, RZ, PT ;  /* 0x000000ff2300720b */ /* 0x020fe20003f0d000 */
[----:B------:R-:W-:Y:S02]  /*0470*/  USEL UR4, URZ, 0xffffffff, UP0 ;  /* 0xffffffffff047887 */ /* 0x000fe40008000000 */
[----:B------:R-:W-:-:S10]  /*0480*/  UISETP.NE.AND.EX UP2, UPT, UR5, URZ, UPT, UP2 ;  /* 0x000000ff0500728c */ /* 0x000fd4000bf45320 */
[----:B------:R-:W-:Y:S01]  /*0490*/  VOTEU.ANY UP1, P0 ;  /* 0x0000000000ff7886 */ /* 0x000fe20000020100 */
[----:B------:R-:W-:-:S04]  /*04a0*/  @!UP2 USEL UR4, URZ, 0xffffffff, UP1 ;  /* 0xffffffffff04a887 */ /* 0x000fc80008800000 */
[----:B------:R-:W-:-:S04]  /*04b0*/  ULOP3.LUT UR4, UR4, 0x1, URZ, 0xc0, !UPT ;  /* 0x0000000104047892 */ /* 0x000fc8000f8ec0ff */
[----:B------:R-:W-:-:S11]  /*04c0*/  UISETP.NE.U32.AND UP2, UPT, UR4, 0x1, UPT ;  /* 0x000000010400788c */ /* 0x000fd6000bf45070 */
.L_x_8:
[----:B-12---:R-:W1:Y:S01]  /*04d0*/  SHFL.IDX PT, R2, R65, RZ, 0x1f ;  /* 0x00001fff41027589 */ /* 0x006e6200000e0000 */
[----:B------:R-:W-:-:S04]  /*04e0*/  UISETP.NE.AND UP1, UPT, UR8, 0x2, UPT ;  /* 0x000000020800788c */ /* 0x000fc8000bf25270 */
[----:B------:R-:W-:Y:S01]  /*04f0*/  USEL UR6, URZ, 0x1, UP1 ;  /* 0x00000001ff067887 */ /* 0x000fe20008800000 */
[----:B-1----:R-:W-:-:S13]  /*0500*/  ISETP.NE.AND P0, PT, R2, RZ, PT ;  /* 0x000000ff0200720c */ /* 0x002fda0003f05270 */
[----:B------:R-:W-:Y:S05]  /*0510*/  @P0 BRA `(.L_x_9) ;  /* 0x00000000009c0947 */ /* 0x000fea0003800000 */
[----:B------:R-:W-:Y:S01]  /*0520*/  ELECT P0, URZ, PT ;  /* 0x0000000000ff782f */ /* 0x000fe20003800000 */
[----:B------:R-:W-:-:S12]  /*0530*/  BSSY.RECONVERGENT B0, `(.L_x_9) ;  /* 0x0000025000007945 */ /* 0x000fd80003800200 */
[----:B------:R-:W-:Y:S05]  /*0540*/  @!P0 BRA `(.L_x_10) ;  /* 0x00000000008c8947 */ /* 0x000fea0003800000 */
[----:B------:R-:W1:Y:S01]  /*0550*/  S2UR UR5, SR_CgaCtaId ;  /* 0x00000000000579c3 */ /* 0x000e620000008800 */
[----:B------:R-:W-:Y:S01]  /*0560*/  UMOV UR7, 0x400 ;  /* 0x0000040000077882 */ /* 0x000fe20000000000 */
[----:B------:R-:W-:Y:S02]  /*0570*/  UMOV UR4, 0x1 ;  /* 0x0000000100047882 */ /* 0x000fe40000000000 */
[----:B------:R-:W-:-:S04]  /*0580*/  UIADD3 UR10, UPT, UPT, -UR4, 0x100000, URZ ;  /* 0x00100000040a7890 */ /* 0x000fc8000fffe1ff */
[----:B------:R-:W-:Y:S02]  /*0590*/  USHF.L.U32 UR11, UR10, 0xb, URZ ;  /* 0x0000000b0a0b7899 */ /* 0x000fe400080006ff */
[----:B------:R-:W-:Y:S02]  /*05a0*/  USHF.L.U32 UR10, UR10, 0x1, URZ ;  /* 0x000000010a0a7899 */ /* 0x000fe400080006ff */
[----:B-1----:R-:W-:Y:S01]  /*05b0*/  ULEA UR5, UR5, UR7, 0x18 ;  /* 0x0000000705057291 */ /* 0x002fe2000f8ec0ff */
[----:B------:R-:W1:Y:S11]  /*05c0*/  FENCE.VIEW.ASYNC.S ;  /* 0x00000000000073c6 */ /* 0x000e760000000000 */
[----:B-1----:R1:W2:Y:S01]  /*05d0*/  SYNCS.EXCH.64 URZ, [UR5], UR10 ;  /* 0x0000000a05ff75b2 */ /* 0x0022a20008000100 */
[----:B------:R1:W3:Y:S01]  /*05e0*/  SYNCS.EXCH.64 URZ, [UR5+0x68], UR10 ;  /* 0x0000680a05ff75b2 */ /* 0x0002e20008000100 */
[----:B------:R1:W4:Y:S01]  /*05f0*/  SYNCS.EXCH.64 URZ, [UR5+0x8], UR10 ;  /* 0x0000080a05ff75b2 */ /* 0x0003220008000100 */
[----:B------:R1:W1:Y:S01]  /*0600*/  SYNCS.EXCH.64 URZ, [UR5+0x70], UR10 ;  /* 0x0000700a05ff75b2 */ /* 0x0002620008000100 */
        /* <DEDUP_REMOVED lines=22> */
[----:B--234-:R-:W-:Y:S01]  /*0770*/  NOP ;  /* 0x0000000000007918 */ /* 0x01cfe20000000000 */
.L_x_10:
[----:B-1----:R-:W-:Y:S05]  /*0780*/  BSYNC.RECONVERGENT B0 ;  /* 0x0000000000007941 */ /* 0x002fea0003800200 */
.L_x_9:
[----:B------:R-:W1:Y:S01]  /*0790*/  SHFL.IDX PT, R2, R65, RZ, 0x1f ;  /* 0x00001fff41027589 */ /* 0x000e6200000e0000 */
[----:B------:R-:W-:Y:S01]  /*07a0*/  NOP ;  /* 0x0000000000007918 */ /* 0x000fe20000000000 */
[----:B-1----:R-:W-:-:S13]  /*07b0*/  ISETP.NE.AND P0, PT, R2, 0x1, PT ;  /* 0x000000010200780c */ /* 0x002fda0003f05270 */
[----:B------:R-:W-:Y:S05]  /*07c0*/  @P0 BRA `(.L_x_11) ;  /* 0x0000000000500947 */ /* 0x000fea0003800000 */
[----:B------:R-:W1:Y:S01]  /*07d0*/  S2UR UR7, SR_CgaCtaId ;  /* 0x00000000000779c3 */ /* 0x000e620000008800 */
[----:B------:R-:W-:Y:S01]  /*07e0*/  UMOV UR9, 0x400 ;  /* 0x0000040000097882 */ /* 0x000fe20000000000 */
[----:B------:R-:W-:Y:S01]  /*07f0*/  UMOV UR5, 0x20 ;  /* 0x0000002000057882 */ /* 0x000fe20000000000 */
[----:B------:R-:W-:Y:S01]  /*0800*/  UMOV UR4, 0x80 ;  /* 0x0000008000047882 */ /* 0x000fe20000000000 */
[----:B------:R-:W-:-:S04]  /*0810*/  UIADD3 UR10, UPT, UPT, -UR5, 0x100000, URZ ;  /* 0x00100000050a7890 */ /* 0x000fc8000fffe1ff */
[----:B------:R-:W-:Y:S02]  /*0820*/  USHF.L.U32 UR11, UR10, 0xb, URZ ;  /* 0x0000000b0a0b7899 */ /* 0x000fe400080006ff */
[----:B------:R-:W-:Y:S02]  /*0830*/  USHF.L.U32 UR10, UR10, 0x1, URZ ;  /* 0x000000010a0a7899 */ /* 0x000fe400080006ff */
[----:B------:R-:W-:-:S04]  /*0840*/  UIADD3 UR4, UPT, UPT, -UR4, 0x100000, URZ ;  /* 0x0010000004047890 */ /* 0x000fc8000fffe1ff */
[----:B------:R-:W-:Y:S02]  /*0850*/  USHF.L.U32 UR5, UR4, 0xb, URZ ;  /* 0x0000000b04057899 */ /* 0x000fe400080006ff */
[----:B------:R-:W-:Y:S01]  /*0860*/  USHF.L.U32 UR4, UR4, 0x1, URZ ;  /* 0x0000000104047899 */ /* 0x000fe200080006ff */
[----:B------:R-:W-:Y:S01]  /*0870*/  ELECT P0, URZ, PT ;  /* 0x0000000000ff782f */ /* 0x000fe20003800000 */
[----:B-1----:R-:W-:Y:S01]  /*0880*/  ULEA UR7, UR7, UR9, 0x18 ;  /* 0x0000000907077291 */ /* 0x002fe2000f8ec0ff */
[----:B------:R-:W1:Y:S11]  /*0890*/  FENCE.VIEW.ASYNC.S ;  /* 0x00000000000073c6 */ /* 0x000e760000000000 */
[----:B-1----:R1:W2:Y:S01]  /*08a0*/  SYNCS.EXCH.64 URZ, [UR7+0xd0], UR10 ;  /* 0x0000d00a07ff75b2 */ /* 0x0022a20008000100 */
[----:B------:R1:W3:Y:S01]  /*08b0*/  SYNCS.EXCH.64 URZ, [UR7+0xe8], UR4 ;  /* 0x0000e80407ff75b2 */ /* 0x0002e20008000100 */
[----:B------:R1:W4:Y:S01]  /*08c0*/  SYNCS.EXCH.64 URZ, [UR7+0xd8], UR10 ;  /* 0x0000d80a07ff75b2 */ /* 0x0003220008000100 */
[----:B------:R1:W1:Y:S01]  /*08d0*/  SYNCS.EXCH.64 URZ, [UR7+0xf0], UR4 ;  /* 0x0000f00407ff75b2 */ /* 0x0002620008000100 */
[----:B------:R1:W1:Y:S01]  /*08e0*/  SYNCS.EXCH.64 URZ, [UR7+0xe0], UR10 ;  /* 0x0000e00a07ff75b2 */ /* 0x0002620008000100 */
[----:B------:R1:W1:Y:S01]  /*08f0*/  SYNCS.EXCH.64 URZ, [UR7+0xf8], UR4 ;  /* 0x0000f80407ff75b2 */ /* 0x0002620008000100 */
[----:B------:R-:W-:Y:S01]  /*0900*/  NOP ;  /* 0x0000000000007918 */ /* 0x000fe20000000000 */
.L_x_11:
[----:B------:R-:W2:Y:S01]  /*0910*/  SHFL.IDX PT, R2, R65, RZ, 0x1f ;  /* 0x00001fff41027589 */ /* 0x000ea200000e0000 */
[----:B------:R-:W-:Y:S01]  /*0920*/  NOP ;  /* 0x0000000000007918 */ /* 0x000fe20000000000 */
[----:B--2---:R-:W-:-:S13]  /*0930*/  ISETP.NE.AND P0, PT, R2, 0x3, PT ;  /* 0x000000030200780c */ /* 0x004fda0003f05270 */
[----:B------:R-:W-:Y:S05]  /*0940*/  @P0 BRA `(.L_x_12) ;  /* 0x0000000000300947 */ /* 0x000fea0003800000 */
[----:B-1----:R-:W1:Y:S01]  /*0950*/  S2UR UR5, SR_CgaCtaId ;  /* 0x00000000000579c3 */ /* 0x002e620000008800 */
[----:B------:R-:W-:Y:S01]  /*0960*/  UMOV UR7, 0x400 ;  /* 0x0000040000077882 */ /* 0x000fe20000000000 */
[----:B------:R-:W-:Y:S01]  /*0970*/  UMOV UR4, 0x20 ;  /* 0x0000002000047882 */ /* 0x000fe20000000000 */
[----:B------:R-:W-:Y:S01]  /*0980*/  ELECT P0, URZ, PT ;  /* 0x0000000000ff782f */ /* 0x000fe20003800000 */
[----:B------:R-:W-:-:S04]  /*0990*/  UIADD3 UR10, UPT, UPT, -UR4, 0x100000, URZ ;  /* 0x00100000040a7890 */ /* 0x000fc8000fffe1ff */
[----:B------:R-:W-:Y:S02]  /*09a0*/  USHF.L.U32 UR11, UR10, 0xb, URZ ;  /* 0x0000000b0a0b7899 */ /* 0x000fe400080006ff */
[----:B------:R-:W-:Y:S02]  /*09b0*/  USHF.L.U32 UR10, UR10, 0x1, URZ ;  /* 0x000000010a0a7899 */ /* 0x000fe400080006ff */
[----:B-1----:R-:W-:Y:S01]  /*09c0*/  ULEA UR5, UR5, UR7, 0x18 ;  /* 0x0000000705057291 */ /* 0x002fe2000f8ec0ff */
[----:B------:R-:W1:Y:S11]  /*09d0*/  FENCE.VIEW.ASYNC.S ;  /* 0x00000000000073c6 */ /* 0x000e760000000000 */
[----:B-1----:R2:W1:Y:S01]  /*09e0*/  SYNCS.EXCH.64 URZ, [UR5+0x100], UR10 ;  /* 0x0001000a05ff75b2 */ /* 0x0024620008000100 */
[----:B------:R2:W1:Y:S02]  /*09f0*/  SYNCS.EXCH.64 URZ, [UR5+0x108], UR10 ;  /* 0x0001080a05ff75b2 */ /* 0x0004640008000100 */
[----:B--2---:R-:W-:Y:S01]  /*0a00*/  NOP ;  /* 0x0000000000007918 */ /* 0x004fe20000000000 */
.L_x_12:
[----:B------:R-:W2:Y:S01]  /*0a10*/  SHFL.IDX PT, R2, R65, RZ, 0x1f ;  /* 0x00001fff41027589 */ /* 0x000ea200000e0000 */
[----:B------:R-:W-:Y:S01]  /*0a20*/  NOP ;  /* 0x0000000000007918 */ /* 0x000fe20000000000 */
[----:B--2---:R-:W-:-:S13]  /*0a30*/  ISETP.NE.AND P0, PT, R2, 0x4, PT ;  /* 0x000000040200780c */ /* 0x004fda0003f05270 */
[----:B------:R-:W-:Y:S05]  /*0a40*/  @P0 BRA `(.L_x_13) ;  /* 0x00000000004c0947 */ /* 0x000fea0003800000 */
[----:B-1----:R-:W1:Y:S01]  /*0a50*/  S2UR UR5, SR_CgaCtaId ;  /* 0x00000000000579c3 */ /* 0x002e620000008800 */
[----:B------:R-:W-:Y:S01]  /*0a60*/  UMOV UR9, 0x100 ;  /* 0x0000010000097882 */ /* 0x000fe20000000000 */
[----:B------:R-:W-:Y:S01]  /*0a70*/  UMOV UR7, 0x400 ;  /* 0x0000040000077882 */ /* 0x000fe20000000000 */
[----:B------:R-:W-:Y:S01]  /*0a80*/  USEL UR9, UR9, 0xe0, UP2 ;  /* 0x000000e009097887 */ /* 0x000fe20009000000 */
[----:B------:R-:W-:Y:S01]  /*0a90*/  UMOV UR4, 0x1 ;  /* 0x0000000100047882 */ /* 0x000fe20000000000 */
[----:B------:R-:W-:Y:S01]  /*0aa0*/  ELECT P0, URZ, PT ;  /* 0x0000000000ff782f */ /* 0x000fe20003800000 */
[----:B------:R-:W-:-:S04]  /*0ab0*/  UIADD3 UR10, UPT, UPT, -UR4, 0x100000, URZ ;  /* 0x00100000040a7890 */ /* 0x000fc8000fffe1ff */
[----:B------:R-:W-:Y:S02]  /*0ac0*/  USHF.L.U32 UR11, UR10, 0xb, URZ ;  /* 0x0000000b0a0b7899 */ /* 0x000fe400080006ff */
[----:B------:R-:W-:Y:S02]  /*0ad0*/  USHF.L.U32 UR10, UR10, 0x1, URZ ;  /* 0x000000010a0a7899 */ /* 0x000fe400080006ff */
[----:B------:R-:W-:-:S04]  /*0ae0*/  UIADD3 UR12, UPT, UPT, -UR9, 0x100000, URZ ;  /* 0x00100000090c7890 */ /* 0x000fc8000fffe1ff */
[----:B------:R-:W-:Y:S02]  /*0af0*/  USHF.L.U32 UR13, UR12, 0xb, URZ ;  /* 0x0000000b0c0d7899 */ /* 0x000fe400080006ff */
[----:B------:R-:W-:Y:S02]  /*0b00*/  USHF.L.U32 UR12, UR12, 0x1, URZ ;  /* 0x000000010c0c7899 */ /* 0x000fe400080006ff */
[----:B-1----:R-:W-:Y:S01]  /*0b10*/  ULEA UR5, UR5, UR7, 0x18 ;  /* 0x0000000705057291 */ /* 0x002fe2000f8ec0ff */
[----:B------:R-:W1:Y:S11]  /*0b20*/  FENCE.VIEW.ASYNC.S ;  /* 0x00000000000073c6 */ /* 0x000e760000000000 */
[----:B-1----:R2:W1:Y:S01]  /*0b30*/  SYNCS.EXCH.64 URZ, [UR5+0x110], UR10 ;  /* 0x0001100a05ff75b2 */ /* 0x0024620008000100 */
[----:B------:R2:W1:Y:S01]  /*0b40*/  SYNCS.EXCH.64 URZ, [UR5+0x120], UR12 ;  /* 0x0001200c05ff75b2 */ /* 0x0004620008000100 */
[----:B------:R2:W1:Y:S01]  /*0b50*/  SYNCS.EXCH.64 URZ, [UR5+0x118], UR10 ;  /* 0x0001180a05ff75b2 */ /* 0x0004620008000100 */
[----:B------:R2:W1:Y:S02]  /*0b60*/  SYNCS.EXCH.64 URZ, [UR5+0x128], UR12 ;  /* 0x0001280c05ff75b2 */ /* 0x0004640008000100 */
[----:B--2---:R-:W-:Y:S01]  /*0b70*/  NOP ;  /* 0x0000000000007918 */ /* 0x004fe20000000000 */
.L_x_13:
[----:B------:R-:W2:Y:S01]  /*0b80*/  SHFL.IDX PT, R2, R65, RZ, 0x1f ;  /* 0x00001fff41027589 */ /* 0x000ea200000e0000 */
[----:B------:R-:W-:Y:S01]  /*0b90*/  NOP ;  /* 0x0000000000007918 */ /* 0x000fe20000000000 */
[----:B--2---:R-:W-:-:S13]  /*0ba0*/  ISETP.NE.AND P0, PT, R2, 0x5, PT ;  /* 0x000000050200780c */ /* 0x004fda0003f05270 */
[----:B------:R-:W-:Y:S05]  /*0bb0*/  @P0 BRA `(.L_x_14) ;  /* 0x0000000000580947 */ /* 0x000fea0003800000 */
[----:B-1----:R-:W1:Y:S01]  /*0bc0*/  S2UR UR7, SR_CgaCtaId ;  /* 0x00000000000779c3 */ /* 0x002e620000008800 */
        /* <DEDUP_REMOVED lines=12> */
[----:B-1----:R2:W1:Y:S01]  /*0c90*/  SYNCS.EXCH.64 URZ, [UR7+0x130], UR10 ;  /* 0x0001300a07ff75b2 */ /* 0x0024620008000100 */
[----:B------:R2:W1:Y:S01]  /*0ca0*/  SYNCS.EXCH.64 URZ, [UR7+0x150], UR4 ;  /* 0x0001500407ff75b2 */ /* 0x0004620008000100 */
[----:B------:R2:W1:Y:S01]  /*0cb0*/  SYNCS.EXCH.64 URZ, [UR7+0x138], UR10 ;  /* 0x0001380a07ff75b2 */ /* 0x0004620008000100 */
[----:B------:R2:W1:Y:S01]  /*0cc0*/  SYNCS.EXCH.64 URZ, [UR7+0x158], UR4 ;  /* 0x0001580407ff75b2 */ /* 0x0004620008000100 */
[----:B------:R2:W1:Y:S01]  /*0cd0*/  SYNCS.EXCH.64 URZ, [UR7+0x140], UR10 ;  /* 0x0001400a07ff75b2 */ /* 0x0004620008000100 */
[----:B------:R2:W1:Y:S01]  /*0ce0*/  SYNCS.EXCH.64 URZ, [UR7+0x160], UR4 ;  /* 0x0001600407ff75b2 */ /* 0x0004620008000100 */
[----:B------:R2:W1:Y:S01]  /*0cf0*/  SYNCS.EXCH.64 URZ, [UR7+0x148], UR10 ;  /* 0x0001480a07ff75b2 */ /* 0x0004620008000100 */
[----:B------:R2:W1:Y:S02]  /*0d00*/  SYNCS.EXCH.64 URZ, [UR7+0x168], UR4 ;  /* 0x0001680407ff75b2 */ /* 0x0004640008000100 */
[----:B--2---:R-:W-:Y:S01]  /*0d10*/  NOP ;  /* 0x0000000000007918 */ /* 0x004fe20000000000 */
.L_x_14:
        /* <DEDUP_REMOVED lines=18> */
.L_x_15:
[----:B-1----:R-:W1:Y:S01]  /*0e40*/  S2UR UR5, SR_CTAID.X ;  /* 0x00000000000579c3 */ /* 0x002e620000002500 */
[----:B------:R-:W-:-:S05]  /*0e50*/  CS2R.32 R59, SR_CgaSize ;  /* 0x00000000003b7805 */ /* 0x000fca0000008a00 */
[----:B------:R-:W-:-:S05]  /*0e60*/  IMAD R59, R59, -0xa0, RZ ;  /* 0xffffff603b3b7824 */ /* 0x000fca00078e02ff */
[----:B------:R-:W-:-:S14]  /*0e70*/  R2UR UR9, R59 ;  /* 0x000000003b0972ca */ /* 0x000fdc00000e0000 */
[----:B------:R-:W2:Y:S01]  /*0e80*/  LDCU UR9, c[0x0][UR9+0x2b0] ;  /* 0x00005600090977ac */ /* 0x000ea20008000800 */
[----:B------:R-:W-:Y:S01]  /*0e90*/  NOP ;  /* 0x0000000000007918 */ /* 0x000fe20000000000 */
[----:B------:R-:W-:-:S05]  /*0ea0*/  CS2R.32 R59, SR_CgaSize ;  /* 0x00000000003b7805 */ /* 0x000fca0000008a00 */
[----:B------:R-:W-:-:S05]  /*0eb0*/  IMAD R59, R59, -0xa0, RZ ;  /* 0xffffff603b3b7824 */ /* 0x000fca00078e02ff */
[----:B------:R-:W-:-:S14]  /*0ec0*/  R2UR UR7, R59 ;  /* 0x000000003b0772ca */ /* 0x000fdc00000e0000 */
[----:B------:R-:W3:Y:S01]  /*0ed0*/  LDCU UR7, c[0x0][UR7+0x2b4] ;  /* 0x00005680070777ac */ /* 0x000ee20008000800 */
[----:B------:R-:W4:Y:S08]  /*0ee0*/  S2UR UR4, SR_CTAID.Y ;  /* 0x00000000000479c3 */ /* 0x000f300000002600 */
[----:B------:R-:W3:Y:S01]  /*0ef0*/  LDC R10, c[0x0][0xb24] ;  /* 0x0002c900ff0a7b82 */ /* 0x000ee20000000800 */
[----:B-1----:R-:W-:-:S02]  /*0f00*/  I2FP.F32.U32 R59, UR5 ;  /* 0x00000005003b7c45 */ /* 0x002fc40008201000 */
[----:B------:R-:W-:-:S05]  /*0f10*/  CS2R.32 R3, SR_CgaSize ;  /* 0x0000000000037805 */ /* 0x000fca0000008a00 */
[----:B------:R-:W-:-:S06]  /*0f20*/  IMAD R3, R3, -0xa0, RZ ;  /* 0xffffff6003037824 */ /* 0x000fcc00078e02ff */
[----:B------:R-:W1:Y:S01]  /*0f30*/  LDC R3, c[0x0][R3+0x2a0] ;  /* 0x0000a80003037b82 */ /* 0x000e620000000800 */
[----:B------:R-:W-:Y:S01]  /*0f40*/  MOV R21, UR5 ;  /* 0x0000000500157c02 */ /* 0x000fe20008000f00 */
[----:B--2---:R-:W-:Y:S01]  /*0f50*/  FMUL R59, R59, UR9 ;  /* 0x000000093b3b7c20 */ /* 0x004fe20008400000 */
[----:B----4-:R-:W-:Y:S02]  /*0f60*/  I2FP.F32.U32 R58, UR4 ;  /* 0x00000004003a7c45 */ /* 0x010fe40008201000 */
[----:B------:R-:W-:-:S05]  /*0f70*/  CS2R.32 R2, SR_CgaSize ;  /* 0x0000000000027805 */ /* 0x000fca0000008a00 */
[----:B------:R-:W-:-:S06]  /*0f80*/  IMAD R2, R2, -0xa0, RZ ;  /* 0xffffff6002027824 */ /* 0x000fcc00078e02ff */
[----:B------:R-:W2:Y:S01]  /*0f90*/  LDC R2, c[0x0][R2+0x2a4] ;  /* 0x0000a90002027b82 */ /* 0x000ea20000000800 */
[----:B------:R-:W-:Y:S01]  /*0fa0*/  MOV R20, UR4 ;  /* 0x0000000400147c02 */ /* 0x000fe20008000f00 */
[----:B------:R-:W4:Y:S01]  /*0fb0*/  F2I.U32.TRUNC.NTZ R59, R59 ;  /* 0x0000003b003b7305 */ /* 0x000f22000020f000 */
[----:B---3--:R-:W-:-:S05]  /*0fc0*/  FMUL R58, R58, UR7 ;  /* 0x000000073a3a7c20 */ /* 0x008fca0008400000 */
[----:B------:R-:W-:Y:S01]  /*0fd0*/  BAR.SYNC.DEFER_BLOCKING 0x0 ;  /* 0x0000000000007b1d */ /* 0x000fe20000010000 */
[----:B------:R-:W-:-:S05]  /*0fe0*/  ISETP.GE.AND P0, PT, R10, 0x1, PT ;  /* 0x000000010a00780c */ /* 0x000fca0003f06270 */
[----:B------:R-:W3:Y:S02]  /*0ff0*/  F2I.U32.TRUNC.NTZ R58, R58 ;  /* 0x0000003a003a7305 */ /* 0x000ee4000020f000 */
[----:B------:R-:W2:Y:S01]  /*1000*/  S2UR UR36, SR_CTAID.Z ;  /* 0x00000000002479c3 */ /* 0x000ea20000002700 */
[----:B----4-:R-:W-:-:S05]  /*1010*/  IADD3 R59, PT, PT, -R59, RZ, RZ ;  /* 0x000000ff3b3b7210 */ /* 0x010fca0007ffe1ff */
[----:B-1----:R-:W-:Y:S01]  /*1020*/  IMAD R59, R3, R59, UR5 ;  /* 0x00000005033b7e24 */ /* 0x002fe2000f8e023b */
[----:B---3--:R-:W-:-:S05]  /*1030*/  IADD3 R58, PT, PT, -R58, RZ, RZ ;  /* 0x000000ff3a3a7210 */ /* 0x008fca0007ffe1ff */
[----:B--2---:R-:W-:Y:S01]  /*1040*/  IMAD R58, R2, R58, UR4 ;  /* 0x00000004023a7e24 */ /* 0x004fe2000f8e023a */
[----:B------:R-:W-:Y:S06]  /*1050*/  @!P0 BRA `(.L_x_16) ;  /* 0x0000000000b88947 */ /* 0x000fec0003800000 */
[----:B------:R-:W1:Y:S01]  /*1060*/  LDC.64 R4, c[0x0][0xb18] ;  /* 0x0002c600ff047b82 */ /* 0x000e620000000a00 */
[----:B------:R-:W-:-:S07]  /*1070*/  ISETP.NE.AND P0, PT, R10, 0x1, PT ;  /* 0x000000010a00780c */ /* 0x000fce0003f05270 */
[----:B------:R-:W2:Y:S08]  /*1080*/  LDC R9, c[0x0][0xb0c] ;  /* 0x0002c300ff097b82 */ /* 0x000eb00000000800 */
[----:B------:R-:W3:Y:S08]  /*1090*/  LDC R12, c[0x0][0x370] ;  /* 0x0000dc00ff0c7b82 */ /* 0x000ef00000000800 */
[----:B------:R-:W4:Y:S01]  /*10a0*/  LDC R11, c[0x0][0x374] ;  /* 0x0000dd00ff0b7b82 */ /* 0x000f220000000800 */
[----:B-1----:R-:W-:-:S07]  /*10b0*/  ISETP.NE.AND P1, PT, R4, 0x1, PT ;  /* 0x000000010400780c */ /* 0x002fce0003f25270 */
[----:B------:R-:W3:Y:S01]  /*10c0*/  LDC.64 R6, c[0x0][0xb10] ;  /* 0x0002c400ff067b82 */ /* 0x000ee20000000a00 */
[----:B--2---:R-:W-:-:S07]  /*10d0*/  ISETP.NE.AND P2, PT, R9, 0x1, PT ;  /* 0x000000010900780c */ /* 0x004fce0003f45270 */
[----:B------:R-:W1:Y:S08]  /*10e0*/  LDC R8, c[0x0][0xb20] ;  /* 0x0002c800ff087b82 */ /* 0x000e700000000800 */
[----:B------:R-:W2:Y:S01]  /*10f0*/  LDC.64 R2, c[0x0][0xb28] ;  /* 0x0002ca00ff027b82 */ /* 0x000ea20000000a00 */
[----:B----4-:R-:W-:-:S04]  /*1100*/  IMAD.HI.U32 R13, R11, R5, RZ ;  /* 0x000000050b0d7227 */ /* 0x010fc800078e00ff */
[----:B------:R-:W-:-:S04]  /*1110*/  IMAD.HI.U32 R5, R20, R5, RZ ;  /* 0x0000000514057227 */ /* 0x000fc800078e00ff */
[----:B---3--:R-:W-:-:S05]  /*1120*/  IMAD.HI.U32 R14, R12, R6, RZ ;  /* 0x000000060c0e7227 */ /* 0x008fca00078e00ff */
[-C--:B------:R-:W-:Y:S01]  /*1130*/  @P2 SHF.R.U32.HI R12, RZ, R7.reuse, R14 ;  /* 0x00000007ff0c2219 */ /* 0x080fe2000001160e */
[----:B------:R-:W-:Y:S01]  /*1140*/  IMAD.HI.U32 R14, R21, R6, RZ ;  /* 0x00000006150e7227 */ /* 0x000fe200078e00ff */
[-C--:B-1----:R-:W-:Y:S02]  /*1150*/  @P1 SHF.R.U32.HI R11, RZ, R8.reuse, R13 ;  /* 0x00000008ff0b1219 */ /* 0x082fe4000001160d */
[----:B------:R-:W-:Y:S02]  /*1160*/  SHF.R.U32.HI R5, RZ, R8, R5 ;  /* 0x00000008ff057219 */ /* 0x000fe40000011605 */
[----:B------:R-:W-:Y:S02]  /*1170*/  SHF.R.U32.HI R14, RZ, R7, R14 ;  /* 0x00000007ff0e7219 */ /* 0x000fe4000001160e */
[----:B------:R-:W-:Y:S01]  /*1180*/  SEL R5, R20, R5, !P1 ;  /* 0x0000000514057207 */ /* 0x000fe20004800000 */
[----:B--2---:R-:W-:Y:S01]  /*1190*/  IMAD.HI.U32 R13, R11, R2, RZ ;  /* 0x000000020b0d7227 */ /* 0x004fe200078e00ff */
[----:B------:R-:W-:-:S03]  /*11a0*/  SEL R14, R21, R14, !P2 ;  /* 0x0000000e150e7207 */ /* 0x000fc60005000000 */
[----:B------:R-:W-:Y:S01]  /*11b0*/  IMAD.HI.U32 R6, R12, R2, RZ ;  /* 0x000000020c067227 */ /* 0x000fe200078e00ff */
[----:B------:R-:W-:-:S04]  /*11c0*/  @P0 SHF.R.U32.HI R11, RZ, R3, R13 ;  /* 0x00000003ff0b0219 */ /* 0x000fc8000001160d */
[----:B------:R-:W-:Y:S01]  /*11d0*/  @P0 SHF.R.U32.HI R12, RZ, R3, R6 ;  /* 0x00000003ff0c0219 */ /* 0x000fe20000011606 */
[----:B------:R-:W-:-:S04]  /*11e0*/  IMAD R11, R11, R10, RZ ;  /* 0x0000000a0b0b7224 */ /* 0x000fc800078e02ff */
[----:B------:R-:W-:Y:S01]  /*11f0*/  IMAD R6, R12, R10, RZ ;  /* 0x0000000a0c067224 */ /* 0x000fe200078e02ff */
[----:B------:R-:W-:-:S04]  /*1200*/  ISETP.GE.AND P1, PT, R5, R11, PT ;  /* 0x0000000b0500720c */ /* 0x000fc80003f26270 */
[----:B------:R-:W-:Y:S01]  /*1210*/  ISETP.GE.OR P1, PT, R14, R6, P1 ;  /* 0x000000060e00720c */ /* 0x000fe20000f26670 */
[----:B------:R-:W-:-:S05]  /*1220*/  IMAD.HI.U32 R6, R5, R2, RZ ;  /* 0x0000000205067227 */ /* 0x000fca00078e00ff */
[----:B------:R-:W-:-:S04]  /*1230*/  SHF.R.U32.HI R6, RZ, R3, R6 ;  /* 0x00000003ff067219 */ /* 0x000fc80000011606 */
[----:B------:R-:W-:-:S03]  /*1240*/  SEL R6, R5, R6, !P0 ;  /* 0x0000000605067207 */ /* 0x000fc60004000000 */
[----:B------:R-:W-:Y:S01]  /*1250*/  @!P1 IMAD.HI.U32 R7, R14, R2, RZ ;  /* 0x000000020e079227 */ /* 0x000fe200078e00ff */
[----:B------:R-:W-:-:S04]  /*1260*/  IADD3 R2, PT, PT, -R6, RZ, RZ ;  /* 0x000000ff06027210 */ /* 0x000fc80007ffe1ff */
[----:B------:R-:W-:Y:S01]  /*1270*/  @!P1 SHF.R.U32.HI R3, RZ, R3, R7 ;  /* 0x00000003ff039219 */ /* 0x000fe20000011607 */
[----:B------:R-:W-:Y:S01]  /*1280*/  IMAD R2, R10, R2, R5 ;  /* 0x000000020a027224 */ /* 0x000fe200078e0205 */
[----:B------:R-:W-:Y:S02]  /*1290*/  IADD3 R7, PT, PT, -R5, RZ, RZ ;  /* 0x000000ff05077210 */ /* 0x000fe40007ffe1ff */
[----:B------:R-:W-:-:S03]  /*12a0*/  @!P1 SEL R3, R14, R3, !P0 ;  /* 0x000000030e039207 */ /* 0x000fc60004000000 */
[----:B------:R-:W-:Y:S02]  /*12b0*/  IMAD R7, R4, R7, R20 ;  /* 0x0000000704077224 */ /* 0x000fe400078e0214 */
[--C-:B------:R-:W-:Y:S02]  /*12c0*/  @!P1 IMAD.IADD R6, R6, 0x1, -R3.reuse ;  /* 0x0000000106069824 */ /* 0x100fe400078e0a03 */
[----:B------:R-:W-:Y:S01]  /*12d0*/  @!P1 IMAD R3, R2, R12, R3 ;  /* 0x0000000c02039224 */ /* 0x000fe200078e0203 */
[----:B------:R-:W-:Y:S01]  /*12e0*/  IADD3 R2, PT, PT, -R14, RZ, RZ ;  /* 0x000000ff0e027210 */ /* 0x000fe20007ffe1ff */
[----:B------:R-:W-:Y:S02]  /*12f0*/  @!P1 IMAD R5, R6, R10, R14 ;  /* 0x0000000a06059224 */ /* 0x000fe400078e020e */
[----:B------:R-:W-:Y:S02]  /*1300*/  @!P1 IMAD.MOV.U32 R14, RZ, RZ, R3 ;  /* 0x000000ffff0e9224 */ /* 0x000fe400078e0003 */
[----:B------:R-:W-:-:S02]  /*1310*/  IMAD R2, R9, R2, R21 ;  /* 0x0000000209027224 */ /* 0x000fc400078e0215 */
[----:B------:R-:W-:Y:S02]  /*1320*/  IMAD R20, R5, R4, R7 ;  /* 0x0000000405147224 */ /* 0x000fe400078e0207 */
[----:B------:R-:W-:Y:S02]  /*1330*/  IMAD R21, R14, R9, R2 ;  /* 0x000000090e157224 */ /* 0x000fe400078e0202 */
.L_x_16:
[----:B------:R-:W1:Y:S01]  /*1340*/  LDCU UR4, c[0x0][0xb30] ;  /* 0x00016600ff0477ac */ /* 0x000e620008000800 */
[----:B------:R-:W2:Y:S08]  /*1350*/  S2UR UR37, SR_CgaCtaId ;  /* 0x00000000002579c3 */ /* 0x000eb00000008800 */
[----:B------:R-:W3:Y:S01]  /*1360*/  LDC R26, c[0x0][0xb24] ;  /* 0x0002c900ff1a7b82 */ /* 0x000ee20000000800 */
[----:B-1----:R-:W-:-:S09]  /*1370*/  UISETP.NE.AND UP1, UPT, UR4, 0x1, UPT ;  /* 0x000000010400788c */ /* 0x002fd2000bf25270 */
[----:B--2---:R-:W-:Y:S05]  /*1380*/  BRA.U UP1, `(.L_x_17) ;  /* 0x0000000101407547 */ /* 0x004fea000b800000 */
[----:B------:R-:W1:Y:S08]  /*1390*/  LDC.64 R4, c[0x0][0xb10] ;  /* 0x0002c400ff047b82 */ /* 0x000e700000000a00 */
[----:B------:R-:W2:Y:S08]  /*13a0*/  LDC.64 R2, c[0x0][0xb18] ;  /* 0x0002c600ff027b82 */ /* 0x000eb00000000a00 */
[----:B------:R-:W4:Y:S08]  /*13b0*/  LDC R6, c[0x0][0xb20] ;  /* 0x0002c800ff067b82 */ /* 0x000f300000000800 */
[----:B------:R-:W3:Y:S01]  /*13c0*/  LDC R7, c[0x0][0xb0c] ;  /* 0x0002c300ff077b82 */ /* 0x000ee20000000800 */
[----:B-1----:R-:W-:-:S05]  /*13d0*/  IMAD.HI.U32 R4, R21, R4, RZ ;  /* 0x0000000415047227 */ /* 0x002fca00078e00ff */
[----:B------:R-:W-:Y:S01]  /*13e0*/  SHF.R.U32.HI R4, RZ, R5, R4 ;  /* 0x00000005ff047219 */ /* 0x000fe20000011604 */
[----:B--2---:R-:W-:Y:S01]  /*13f0*/  IMAD.HI.U32 R3, R20, R3, RZ ;  /* 0x0000000314037227 */ /* 0x004fe200078e00ff */
[----:B------:R-:W-:-:S04]  /*1400*/  ISETP.NE.AND P0, PT, R2, 0x1, PT ;  /* 0x000000010200780c */ /* 0x000fc80003f05270 */
[----:B----4-:R-:W-:-:S04]  /*1410*/  SHF.R.U32.HI R3, RZ, R6, R3 ;  /* 0x00000006ff037219 */ /* 0x010fc80000011603 */
[----:B------:R-:W-:Y:S02]  /*1420*/  SEL R3, R20, R3, !P0 ;  /* 0x0000000314037207 */ /* 0x000fe40004000000 */
[----:B---3--:R-:W-:-:S04]  /*1430*/  ISETP.NE.AND P1, PT, R7, 0x1, PT ;  /* 0x000000010700780c */ /* 0x008fc80003f25270 */
[----:B------:R-:W-:-:S05]  /*1440*/  SEL R4, R21, R4, !P1 ;  /* 0x0000000415047207 */ /* 0x000fca0004800000 */
[----:B------:R-:W-:Y:S02]  /*1450*/  IMAD.IADD R5, R3, 0x1, -R4 ;  /* 0x0000000103057824 */ /* 0x000fe400078e0a04 */
[----:B------:R-:W-:Y:S02]  /*1460*/  IMAD.IADD R3, R4, 0x1, -R3 ;  /* 0x0000000104037824 */ /* 0x000fe400078e0a03 */
[----:B------:R-:W-:Y:S02]  /*1470*/  IMAD R21, R5, R7, R21 ;  /* 0x0000000705157224 */ /* 0x000fe400078e0215 */
[----:B------:R-:W-:-:S07]  /*1480*/  IMAD R20, R3, R2, R20 ;  /* 0x0000000203147224 */ /* 0x000fce00078e0214 */
.L_x_17:
[----:B------:R-:W-:Y:S01]  /*1490*/  BAR.SYNC.DEFER_BLOCKING 0x0 ;  /* 0x0000000000007b1d */ /* 0x000fe20000010000 */
[----:B------:R-:W-:Y:S01]  /*14a0*/  UISETP.NE.AND UP1, UPT, UR8, 0x2, UPT ;  /* 0x000000020800788c */ /* 0x000fe2000bf25270 */
[----:B------:R-:W-:Y:S02]  /*14b0*/  ISETP.NE.OR P5, PT, R0, 0x2, !P5 ;  /* 0x000000020000780c */ /* 0x000fe40006fa5670 */
[----:B------:R-:W-:-:S06]  /*14c0*/  LOP3.LUT R2, R70, 0x1f, RZ, 0xc0, !PT ;  /* 0x0000001f46027812 */ /* 0x000fcc00078ec0ff */
[----:B------:R-:W-:Y:S05]  /*14d0*/  BRA.U UP1, `(.L_x_18) ;  /* 0x0000001501987547 */ /* 0x000fea000b800000 */
[----:B------:R-:W1:Y:S01]  /*14e0*/  LDCU UR13, c[0x0][0x38c] ;  /* 0x00007180ff0d77ac */ /* 0x000e620008000800 */
[----:B------:R-:W2:Y:S01]  /*14f0*/  LDC R8, c[0x0][0x370] ;  /* 0x0000dc00ff087b82 */ /* 0x000ea20000000800 */
[----:B------:R-:W-:Y:S01]  /*1500*/  PLOP3.LUT P1, PT, PT, PT, UP2, 0x80, 0x8 ;  /* 0x000000000008781c */ /* 0x000fe20003f2f028 */
[----:B------:R-:W-:Y:S01]  /*1510*/  IMAD.MOV.U32 R15, RZ, RZ, 0x1 ;  /* 0x00000001ff0f7424 */ /* 0x000fe200078e00ff */
[----:B------:R-:W-:Y:S01]  /*1520*/  ISETP.EQ.OR P4, PT, R2, RZ, P5 ;  /* 0x000000ff0200720c */ /* 0x000fe20002f82670 */
[----:B------:R-:W-:Y:S01]  /*1530*/  IMAD.MOV.U32 R14, RZ, RZ, RZ ;  /* 0x000000ffff0e7224 */ /* 0x000fe200078e00ff */
[----:B------:R-:W-:Y:S02]  /*1540*/  PLOP3.LUT P1, PT, P1, PT, PT, 0x8, 0x80 ;  /* 0x000000000080781c */ /* 0x000fe40000f2e170 */
[----:B------:R-:W-:Y:S01]  /*1550*/  CS2R R12, SRZ ;  /* 0x00000000000c7805 */ /* 0x000fe2000001ff00 */
[----:B------:R-:W-:Y:S01]  /*1560*/  IMAD.MOV.U32 R11, RZ, RZ, 0x1 ;  /* 0x00000001ff0b7424 */ /* 0x000fe200078e00ff */
[----:B------:R-:W4:Y:S01]  /*1570*/  LDC R0, c[0x0][0x374] ;  /* 0x0000dd00ff007b82 */ /* 0x000f220000000800 */
[----:B------:R-:W2:Y:S01]  /*1580*/  LDCU.64 UR22, c[0x0][0x348] ;  /* 0x00006900ff1677ac */ /* 0x000ea20008000a00 */
[----:B------:R-:W-:Y:S01]  /*1590*/  UMOV UR6, URZ ;  /* 0x000000ff00067c82 */ /* 0x000fe20008000000 */
[----:B-1----:R-:W-:-:S04]  /*15a0*/  UIADD3 UR5, UPT, UPT, UR13, 0x3f, URZ ;  /* 0x0000003f0d057890 */ /* 0x002fc8000fffe0ff */
[----:B------:R-:W-:-:S04]  /*15b0*/  USHF.R.S32.HI UR4, URZ, 0x1f, UR5 ;  /* 0x0000001fff047899 */ /* 0x000fc80008011405 */
[----:B------:R-:W-:-:S04]  /*15c0*/  ULEA.HI UR4, UR4, UR5, URZ, 0x6 ;  /* 0x0000000504047291 */ /* 0x000fc8000f8f30ff */
[----:B------:R-:W-:Y:S02]  /*15d0*/  USHF.R.S32.HI UR15, URZ, 0x6, UR4 ;  /* 0x00000006ff0f7899 */ /* 0x000fe40008011404 */
[----:B------:R-:W-:Y:S02]  /*15e0*/  UIADD3 UR4, UPT, UPT, UR13, -0x1, URZ ;  /* 0xffffffff0d047890 */ /* 0x000fe4000fffe0ff */
[----:B------:R-:W-:Y:S02]  /*15f0*/  UISETP.LT.U32.AND UP0, UPT, UR15, 0xd, UPT ;  /* 0x0000000d0f00788c */ /* 0x000fe4000bf01070 */
[----:B------:R-:W-:Y:S02]  /*1600*/  UISETP.GE.U32.AND UP1, UPT, UR4, -0x7f, UPT ;  /* 0xffffff810400788c */ /* 0x000fe4000bf26070 */
[----:B------:R-:W-:Y:S02]  /*1610*/  USEL UR14, UR15, 0xd, UP0 ;  /* 0x0000000d0f0e7887 */ /* 0x000fe40008000000 */
[----:B------:R-:W-:-:S02]  /*1620*/  UIADD3 UR13, UPT, UPT, UR13, 0x7e, URZ ;  /* 0x0000007e0d0d7890 */ /* 0x000fc4000fffe0ff */
[----:B------:R-:W-:Y:S02]  /*1630*/  UIADD3 UR5, UPT, UPT, UR14, -0x1, URZ ;  /* 0xffffffff0e057890 */ /* 0x000fe4000fffe0ff */
[----:B------:R-:W-:-:S03]  /*1640*/  UIADD3 UR7, UPT, UPT, UR15, -UR14, URZ ;  /* 0x8000000e0f077290 */ /* 0x000fc6000fffe0ff */
[----:B------:R-:W-:-:S04]  /*1650*/  @UP1 UIADD3 UR5, UPT, UPT, UR14, URZ, URZ ;  /* 0x000000ff0e051290 */ /* 0x000fc8000fffe0ff */
[----:B--2---:R-:W-:-:S12]  /*1660*/  UIADD3 UR5, UPT, UPT, UR5, 0x1, URZ ;  /* 0x0000000105057890 */ /* 0x004fd8000fffe0ff */
.L_x_36:
[----:B------:R-:W-:Y:S01]  /*1670*/  UISETP.NE.AND UP0, UPT, UR37, URZ, UPT ;  /* 0x000000ff2500728c */ /* 0x000fe2000bf05270 */
[----:B------:R-:W1:Y:S08]  /*1680*/  S2UR UR37, SR_CgaCtaId ;  /* 0x00000000002579c3 */ /* 0x000e700000008800 */
[----:B------:R-:W-:Y:S05]  /*1690*/  BRA.U UP0, `(.L_x_19) ;  /* 0x0000000100347547 */ /* 0x000fea000b800000 */
[----:B------:R-:W2:Y:S01]  /*16a0*/  S2R R2, SR_CgaCtaId ;  /* 0x0000000000027919 */ /* 0x000ea20000008800 */
[----:B------:R-:W-:-:S04]  /*16b0*/  MOV R3, 0x400 ;  /* 0x0000040000037802 */ /* 0x000fc80000000f00 */
[----:B--2---:R-:W-:Y:S02]  /*16c0*/  LEA R2, R2, R3, 0x18 ;  /* 0x0000000302027211 */ /* 0x004fe400078ec0ff */
[----:B------:R-:W-:-:S03]  /*16d0*/  SHF.L.U32 R3, R11, 0x1f, RZ ;  /* 0x0000001f0b037819 */ /* 0x000fc600000006ff */
[----:B------:R-:W-:-:S04]  /*16e0*/  IMAD R2, R12, 0x8, R2 ;  /* 0x000000080c027824 */ /* 0x000fc800078e0202 */
[----:B------:R-:W2:Y:S02]  /*16f0*/  SYNCS.PHASECHK.TRANS64.TRYWAIT P0, [R2+URZ+0x180], R3 ;  /* 0x00018003020075a7 */ /* 0x000ea400080011ff */
[----:B--2---:R-:W-:Y:S05]  /*1700*/  @!P0 BRA `(.L_x_20) ;  /* 0x0000005c002c8947 */ /* 0x004fea0003800000 */
.L_x_125:
[----:B------:R-:W-:Y:S01]  /*1710*/  VIADD R12, R12, 0x1 ;  /* 0x000000010c0c7836 */ /* 0x000fe20000000000 */
[----:B------:R2:W-:Y:S04]  /*1720*/  SYNCS.ARRIVE.TRANS64.A1T0 RZ, [R2+URZ+0x170], RZ ;  /* 0x000170ff02ff79a7 */ /* 0x0005e800081000ff */
[----:B------:R-:W-:-:S04]  /*1730*/  ISETP.NE.AND P0, PT, R12, 0x2, PT ;  /* 0x000000020c00780c */ /* 0x000fc80003f05270 */
[----:B------:R-:W-:Y:S02]  /*1740*/  SEL R12, R12, RZ, P0 ;  /* 0x000000ff0c0c7207 */ /* 0x000fe40000000000 */
[----:B--2---:R-:W-:-:S04]  /*1750*/  SEL R2, RZ, 0x1, P0 ;  /* 0x00000001ff027807 */ /* 0x004fc80000000000 */
[----:B------:R-:W-:-:S07]  /*1760*/  LOP3.LUT R11, R11, R2, RZ, 0x3c, !PT ;  /* 0x000000020b0b7212 */ /* 0x000fce00078e3cff */
.L_x_19:
[----:B------:R-:W-:Y:S01]  /*1770*/  UMOV UR4, 0x400 ;  /* 0x0000040000047882 */ /* 0x000fe20000000000 */
[----:B------:R-:W-:Y:S01]  /*1780*/  SHF.L.U32 R2, R15, 0x1f, RZ ;  /* 0x0000001f0f027819 */ /* 0x000fe200000006ff */
[----:B-1----:R-:W-:Y:S01]  /*1790*/  ULEA UR4, UR37, UR4, 0x18 ;  /* 0x0000000425047291 */ /* 0x002fe2000f8ec0ff */
[----:B------:R-:W-:Y:S01]  /*17a0*/  R2UR UR35, R21 ;  /* 0x00000000152372ca */ /* 0x000fe200000e0000 */
[----:B------:R-:W-:Y:S01]  /*17b0*/  UISETP.GE.U32.AND UP0, UPT, UR13, 0x7f, UPT ;  /* 0x0000007f0d00788c */ /* 0x000fe2000bf06070 */
[----:B------:R-:W-:Y:S01]  /*17c0*/  R2UR UR11, R20 ;  /* 0x00000000140b72ca */ /* 0x000fe200000e0000 */
[----:B------:R-:W-:Y:S01]  /*17d0*/  ULEA UR8, UR6, UR4, 0x3 ;  /* 0x0000000406087291 */ /* 0x000fe2000f8e18ff */
[----:B------:R-:W-:-:S08]  /*17e0*/  UMOV UR24, URZ ;  /* 0x000000ff00187c82 */ /* 0x000fd00008000000 */
[----:B------:R1:W2:Y:S01]  /*17f0*/  SYNCS.PHASECHK.TRANS64.TRYWAIT P0, [UR8+0x68], R2 ;  /* 0x00006802ff0075a7 */ /* 0x0002a20008001108 */
[----:B------:R-:W-:Y:S02]  /*1800*/  USHF.L.U32 UR35, UR35, 0x6, URZ ;  /* 0x0000000623237899 */ /* 0x000fe400080006ff */
[----:B------:R-:W-:Y:S01]  /*1810*/  USHF.L.U32 UR11, UR11, 0x6, URZ ;  /* 0x000000060b0b7899 */ /* 0x000fe200080006ff */
[----:B------:R-:W-:Y:S11]  /*1820*/  BRA.U !UP0, `(.L_x_21) ;  /* 0x0000000108a47547 */ /* 0x000ff6000b800000 */
[----:B------:R-:W-:Y:S01]  /*1830*/  UMOV UR16, URZ ;  /* 0x000000ff00107c82 */ /* 0x000fe20008000000 */
[----:B------:R-:W-:-:S05]  /*1840*/  UMOV UR17, UR6 ;  /* 0x0000000600117c82 */ /* 0x000fca0008000000 */
.L_x_26:
[----:B-1----:R-:W-:Y:S01]  /*1850*/  ULEA UR33, UR17, UR4, 0x3 ;  /* 0x0000000411217291 */ /* 0x002fe2000f8e18ff */
[----:B--2---:R-:W-:Y:S01]  /*1860*/  @!P5 MOV R3, 0x4000 ;  /* 0x000040000003d802 */ /* 0x004fe20000000f00 */
[----:B--2---:R-:W-:Y:S10]  /*1870*/  @P0 BRA `(.L_x_22) ;  /* 0x00000000000c0947 */ /* 0x004ff40003800000 */
[----:B------:R-:W-:-:S04]  /*1880*/  SHF.L.U32 R4, R15, 0x1f, RZ ;  /* 0x0000001f0f047819 */ /* 0x000fc800000006ff */
[----:B------:R-:W2:Y:S02]  /*1890*/  SYNCS.PHASECHK.TRANS64.TRYWAIT P0, [UR33+0x68], R4 ;  /* 0x00006804ff0075a7 */ /* 0x000ea40008001121 */
[----:B--2---:R-:W-:Y:S05]  /*18a0*/  @!P0 BRA `(.L_x_23) ;  /* 0x0000005800d88947 */ /* 0x004fea0003800000 */
.L_x_22:
[----:B------:R2:W-:Y:S01]  /*18b0*/  @!P5 SYNCS.ARRIVE.TRANS64 RZ, [UR33], R3 ;  /* 0x00000003ffffd9a7 */ /* 0x0005e20008000021 */
[----:B------:R-:W-:Y:S04]  /*18c0*/  BSSY.RECONVERGENT B0, `(.L_x_24) ;  /* 0x0000003000007945 */ /* 0x000fe80003800200 */
[----:B------:R-:W-:Y:S05]  /*18d0*/  @P4 BRA `(.L_x_25) ;  /* 0x0000000000044947 */ /* 0x000fea0003800000 */
[----:B------:R-:W-:Y:S05]  /*18e0*/  BPT.TRAP 0x1 ;  /* 0x000000040000795c */ /* 0x000fea0000300000 */
.L_x_25:
[----:B------:R-:W-:Y:S05]  /*18f0*/  BSYNC.RECONVERGENT B0 ;  /* 0x0000000000007941 */ /* 0x000fea0003800200 */
.L_x_24:
[----:B------:R-:W-:Y:S02]  /*1900*/  UIADD3 UR6, UPT, UPT, UR17, 0x1, URZ ;  /* 0x0000000111067890 */ /* 0x000fe4000fffe0ff */
[----:B------:R-:W-:Y:S02]  /*1910*/  UIADD3 UR26, UP1, UPT, UR22, 0x80, URZ ;  /* 0x00000080161a7890 */ /* 0x000fe4000ff3e0ff */
[----:B------:R-:W-:Y:S02]  /*1920*/  UISETP.NE.AND UP0, UPT, UR6, 0xd, UPT ;  /* 0x0000000d0600788c */ /* 0x000fe4000bf05270 */
[----:B------:R-:W-:Y:S02]  /*1930*/  USHF.L.U32 UR34, UR16, 0x6, URZ ;  /* 0x0000000610227899 */ /* 0x000fe400080006ff */
[----:B------:R-:W-:Y:S02]  /*1940*/  USEL UR9, URZ, 0x1, UP0 ;  /* 0x00000001ff097887 */ /* 0x000fe40008000000 */
[----:B------:R-:W-:-:S02]  /*1950*/  USEL UR6, UR6, URZ, UP0 ;  /* 0x000000ff06067287 */ /* 0x000fc40008000000 */
[----:B------:R-:W-:Y:S02]  /*1960*/  UIADD3 UR20, UP0, UPT, UR22, 0x180, URZ ;  /* 0x0000018016147890 */ /* 0x000fe4000ff1e0ff */
[----:B------:R-:W-:Y:S01]  /*1970*/  ULEA UR8, UR6, UR4, 0x3 ;  /* 0x0000000406087291 */ /* 0x000fe2000f8e18ff */
[----:B------:R-:W-:Y:S01]  /*1980*/  LOP3.LUT R15, R15, UR9, RZ, 0x3c, !PT ;  /* 0x000000090f0f7c12 */ /* 0x000fe2000f8e3cff */
[----:B------:R-:W-:Y:S02]  /*1990*/  UIADD3.X UR27, UPT, UPT, URZ, UR23, URZ, UP1, !UPT ;  /* 0x00000017ff1b7290 */ /* 0x000fe40008ffe4ff */
[----:B------:R-:W-:Y:S01]  /*19a0*/  UIADD3.X UR21, UPT, UPT, URZ, UR23, URZ, UP0, !UPT ;  /* 0x00000017ff157290 */ /* 0x000fe200087fe4ff */
[----:B-1----:R-:W-:Y:S01]  /*19b0*/  SHF.L.U32 R2, R15, 0x1f, RZ ;  /* 0x0000001f0f027819 */ /* 0x002fe200000006ff */
[----:B------:R-:W-:Y:S01]  /*19c0*/  UMOV UR18, 0x0 ;  /* 0x0000000000127882 */ /* 0x000fe20000000000 */
[----:B------:R-:W-:Y:S01]  /*19d0*/  UMOV UR19, 0x10000000 ;  /* 0x1000000000137882 */ /* 0x000fe20000000000 */
[----:B------:R-:W-:Y:S01]  /*19e0*/  UMOV UR12, UR36 ;  /* 0x00000024000c7c82 */ /* 0x000fe20008000000 */
[----:B------:R1:W1:Y:S01]  /*19f0*/  SYNCS.PHASECHK.TRANS64.TRYWAIT P0, [UR8+0x68], R2 ;  /* 0x00006802ff0075a7 */ /* 0x0002620008001108 */
[----:B------:R-:W-:Y:S01]  /*1a00*/  ULEA UR8, UR17, UR4, 0xd ;  /* 0x0000000411087291 */ /* 0x000fe2000f8e68ff */
[----:B------:R-:W-:Y:S01]  /*1a10*/  UMOV UR9, UR33 ;  /* 0x0000002100097c82 */ /* 0x000fe20008000000 */
[----:B------:R-:W-:-:S02]  /*1a20*/  UMOV UR10, UR34 ;  /* 0x00000022000a7c82 */ /* 0x000fc40008000000 */
[----:B------:R-:W-:Y:S02]  /*1a30*/  UIADD3 UR32, UPT, UPT, UR8, 0x3400, URZ ;  /* 0x0000340008207890 */ /* 0x000fe4000fffe0ff */
[----:B------:R-:W-:Y:S02]  /*1a40*/  UIADD3 UR8, UPT, UPT, UR8, 0x1d400, URZ ;  /* 0x0001d40008087890 */ /* 0x000fe4000fffe0ff */
[----:B------:R-:W-:Y:S01]  /*1a50*/  UIADD3 UR16, UPT, UPT, UR16, 0x1, URZ ;  /* 0x0000000110107890 */ /* 0x000fe2000fffe0ff */
[----:B------:R-:W-:Y:S01]  /*1a60*/  UMOV UR24, UR5 ;  /* 0x0000000500187c82 */ /* 0x000fe20008000000 */
[----:B------:R-:W-:Y:S02]  /*1a70*/  UMOV UR17, UR6 ;  /* 0x0000000600117c82 */ /* 0x000fe40008000000 */
[----:B------:R-:W-:Y:S01]  /*1a80*/  UISETP.NE.AND UP0, UPT, UR16, UR5, UPT ;  /* 0x000000051000728c */ /* 0x000fe2000bf05270 */
[----:B------:R1:W-:Y:S02]  /*1a90*/  UTMALDG.3D [UR32], [UR26], desc[UR18] ;  /* 0x000012201a0075b4 */ /* 0x0003e40008011000 */
[----:B------:R1:W-:Y:S06]  /*1aa0*/  UTMALDG.3D [UR8], [UR20], desc[UR18] ;  /* 0x00001208140075b4 */ /* 0x0003ec0008011000 */
[----:B------:R-:W-:Y:S05]  /*1ab0*/  BRA.U UP0, `(.L_x_26) ;  /* 0xfffffffd00647547 */ /* 0x000fea000b83ffff */
.L_x_21:
[----:B-1----:R-:W-:Y:S01]  /*1ac0*/  ULEA UR8, UR6, UR4, 0x3 ;  /* 0x0000000406087291 */ /* 0x002fe2000f8e18ff */
[----:B------:R-:W-:Y:S01]  /*1ad0*/  SHF.L.U32 R2, R15, 0x1f, RZ ;  /* 0x0000001f0f027819 */ /* 0x000fe200000006ff */
[----:B------:R-:W-:Y:S01]  /*1ae0*/  @!P1 SYNCS.ARRIVE.TRANS64.A1T0 RZ, [UR4+0x108], RZ ;  /* 0x000108ffffff99a7 */ /* 0x000fe20008100004 */
[----:B------:R-:W-:-:S06]  /*1af0*/  UISETP.GT.AND UP0, UPT, UR15, UR14, UPT ;  /* 0x0000000e0f00728c */ /* 0x000fcc000bf04270 */
[----:B--2---:R1:W2:Y:S03]  /*1b00*/  SYNCS.PHASECHK.TRANS64.TRYWAIT P0, [UR8+0x68], R2 ;  /* 0x00006802ff0075a7 */ /* 0x0042a60008001108 */
[----:B------:R-:W-:Y:S05]  /*1b10*/  BRA.U !UP0, `(.L_x_27) ;  /* 0x0000000108a87547 */ /* 0x000fea000b800000 */
[----:B------:R-:W-:Y:S01]  /*1b20*/  UIADD3 UR21, UPT, UPT, UR7, UR24, URZ ;  /* 0x0000001807157290 */ /* 0x000fe2000fffe0ff */
[----:B------:R-:W-:-:S11]  /*1b30*/  UMOV UR25, UR6 ;  /* 0x0000000600197c82 */ /* 0x000fd60008000000 */
.L_x_32:
[----:B-1----:R-:W-:Y:S01]  /*1b40*/  ULEA UR17, UR25, UR4, 0x3 ;  /* 0x0000000419117291 */ /* 0x002fe2000f8e18ff */
[----:B--2---:R-:W-:Y:S01]  /*1b50*/  @!P5 MOV R3, 0x4000 ;  /* 0x000040000003d802 */ /* 0x004fe20000000f00 */
[----:B--2---:R-:W-:Y:S10]  /*1b60*/  @P0 BRA `(.L_x_28) ;  /* 0x00000000000c0947 */ /* 0x004ff40003800000 */
[----:B------:R-:W-:-:S04]  /*1b70*/  SHF.L.U32 R4, R15, 0x1f, RZ ;  /* 0x0000001f0f047819 */ /* 0x000fc800000006ff */
[----:B------:R-:W2:Y:S02]  /*1b80*/  SYNCS.PHASECHK.TRANS64.TRYWAIT P0, [UR17+0x68], R4 ;  /* 0x00006804ff0075a7 */ /* 0x000ea40008001111 */
[----:B--2---:R-:W-:Y:S05]  /*1b90*/  @!P0 BRA `(.L_x_29) ;  /* 0x0000005800348947 */ /* 0x004fea0003800000 */
.L_x_28:
[----:B------:R2:W-:Y:S01]  /*1ba0*/  @!P5 SYNCS.ARRIVE.TRANS64 RZ, [UR17], R3 ;  /* 0x00000003ffffd9a7 */ /* 0x0005e20008000011 */
[----:B------:R-:W-:Y:S04]  /*1bb0*/  BSSY.RECONVERGENT B0, `(.L_x_30) ;  /* 0x0000003000007945 */ /* 0x000fe80003800200 */
[----:B------:R-:W-:Y:S05]  /*1bc0*/  @P4 BRA `(.L_x_31) ;  /* 0x0000000000044947 */ /* 0x000fea0003800000 */
[----:B------:R-:W-:Y:S05]  /*1bd0*/  BPT.TRAP 0x1 ;  /* 0x000000040000795c */ /* 0x000fea0000300000 */
.L_x_31:
[----:B------:R-:W-:Y:S05]  /*1be0*/  BSYNC.RECONVERGENT B0 ;  /* 0x0000000000007941 */ /* 0x000fea0003800200 */
.L_x_30:
        /* <DEDUP_REMOVED lines=20> */
[----:B------:R-:W-:Y:S01]  /*1d30*/  UIADD3 UR8, UPT, UPT, UR8, 0x1d400, URZ ;  /* 0x0001d40008087890 */ /* 0x000fe2000fffe0ff */
[----:B------:R-:W-:Y:S01]  /*1d40*/  UMOV UR9, UR17 ;  /* 0x0000001100097c82 */ /* 0x000fe20008000000 */
[----:B------:R-:W-:Y:S01]  /*1d50*/  UMOV UR10, UR18 ;  /* 0x00000012000a7c82 */ /* 0x000fe20008000000 */
[----:B------:R-:W-:Y:S01]  /*1d60*/  UIADD3 UR24, UPT, UPT, UR24, 0x1, URZ ;  /* 0x0000000118187890 */ /* 0x000fe2000fffe0ff */
[----:B------:R-:W-:-:S03]  /*1d70*/  UMOV UR25, UR6 ;  /* 0x0000000600197c82 */ /* 0x000fc60008000000 */
[----:B------:R1:W-:Y:S01]  /*1d80*/  UTMALDG.3D [UR16], [UR30], desc[UR26] ;  /* 0x00001a101e0075b4 */ /* 0x0003e20008011000 */
[----:B------:R-:W-:Y:S01]  /*1d90*/  UISETP.NE.AND UP0, UPT, UR24, UR21, UPT ;  /* 0x000000151800728c */ /* 0x000fe2000bf05270 */
[----:B------:R1:W-:Y:S08]  /*1da0*/  UTMALDG.3D [UR8], [UR28], desc[UR26] ;  /* 0x00001a081c0075b4 */ /* 0x0003f00008011000 */
[----:B------:R-:W-:Y:S05]  /*1db0*/  BRA.U UP0, `(.L_x_32) ;  /* 0xfffffffd00607547 */ /* 0x000fea000b83ffff */
.L_x_27:
[C---:B-1----:R-:W-:Y:S01]  /*1dc0*/  LEA R2, R14.reuse, UR4, 0x3 ;  /* 0x000000040e027c11 */ /* 0x042fe2000f8e18ff */
[----:B------:R-:W-:Y:S01]  /*1dd0*/  NOP ;  /* 0x0000000000007918 */ /* 0x000fe20000000000 */
[----:B--2---:R-:W-:Y:S02]  /*1de0*/  SHF.L.U32 R3, R13, 0x1f, RZ ;  /* 0x0000001f0d037819 */ /* 0x004fe400000006ff */
[----:B------:R-:W-:Y:S02]  /*1df0*/  LEA R4, R14, UR4, 0x4 ;  /* 0x000000040e047c11 */ /* 0x000fe4000f8e20ff */
[----:B------:R-:W1:Y:S02]  /*1e00*/  SYNCS.PHASECHK.TRANS64.TRYWAIT P0, [R2+URZ+0x110], R3 ;  /* 0x00011003020075a7 */ /* 0x000e6400080011ff */
[----:B-1----:R-:W-:Y:S05]  /*1e10*/  @!P0 BRA `(.L_x_33) ;  /* 0x0000005400ac8947 */ /* 0x002fea0003800000 */
.L_x_128:
[----:B------:R-:W2:Y:S01]  /*1e20*/  LDS.128 R4, [R4+0x1a0] ;  /* 0x0001a00004047984 */ /* 0x000ea20000000c00 */
[----:B---3--:R-:W-:Y:S01]  /*1e30*/  ISETP.GE.AND P0, PT, R26, 0x1, PT ;  /* 0x000000011a00780c */ /* 0x008fe20003f06270 */
[----:B-1----:R-:W-:Y:S01]  /*1e40*/  VIADD R2, R2, 0x120 ;  /* 0x0000012002027836 */ /* 0x002fe20000000000 */
[----:B------:R-:W-:Y:S01]  /*1e50*/  @!PT LDS RZ, [RZ] ;  /* 0x00000000fffff984 */ /* 0x000fe20000000800 */
[----:B------:R-:W-:Y:S01]  /*1e60*/  @!PT LDS RZ, [RZ] ;  /* 0x00000000fffff984 */ /* 0x000fe20000000800 */
[----:B------:R-:W-:Y:S01]  /*1e70*/  @!PT LDS RZ, [RZ] ;  /* 0x00000000fffff984 */ /* 0x000fe20000000800 */
[----:B------:R-:W-:Y:S01]  /*1e80*/  @!PT LDS RZ, [RZ] ;  /* 0x00000000fffff984 */ /* 0x000fe20000000800 */
[----:B------:R1:W-:Y:S06]  /*1e90*/  MEMBAR.ALL.CTA ;  /* 0x0000000000007992 */ /* 0x0003ec0000008000 */
[----:B-1----:R-:W1:Y:S01]  /*1ea0*/  FENCE.VIEW.ASYNC.S ;  /* 0x00000000000073c6 */ /* 0x002e620000000000 */
[----:B------:R-:W-:-:S04]  /*1eb0*/  PRMT R2, RZ, 0x654, R2 ;  /* 0x00000654ff027816 */ /* 0x000fc80000000002 */
[----:B-1----:R1:W-:Y:S01]  /*1ec0*/  SYNCS.ARRIVE.TRANS64.RED.A1T0 RZ, [R2+URZ], RZ ;  /* 0x000000ff02ff79a7 */ /* 0x0023e200081004ff */
[----:B--2---:R-:W-:-:S13]  /*1ed0*/  LOP3.LUT P2, RZ, R6, 0x1, RZ, 0xc0, !PT ;  /* 0x0000000106ff7812 */ /* 0x004fda000784c0ff */
[----:B------:R-:W-:Y:S01]  /*1ee0*/  @P2 SHF.R.U32.HI R3, RZ, 0x10, R5 ;  /* 0x00000010ff032819 */ /* 0x000fe20000011605 */
[----:B------:R-:W-:Y:S01]  /*1ef0*/  VOTEU.ANY UP0, P2 ;  /* 0x0000000000ff7886 */ /* 0x000fe20001000100 */
[----:B------:R-:W-:Y:S02]  /*1f00*/  @P2 MOV R10, R4 ;  /* 0x00000004000a2202 */ /* 0x000fe40000000f00 */
[----:B------:R-:W-:Y:S02]  /*1f10*/  @P2 R2UR.BROADCAST UR8, R3 ;  /* 0x00000000030822ca */ /* 0x000fe400008e0000 */
[----:B------:R-:W-:-:S11]  /*1f20*/  @P2 LOP3.LUT R9, R5, 0xffff, RZ, 0xc0, !PT ;  /* 0x0000ffff05092812 */ /* 0x000fd600078ec0ff */
[----:B------:R-:W-:Y:S01]  /*1f30*/  @UP0 UMOV UR36, UR8 ;  /* 0x0000000800240c82 */ /* 0x000fe20008000000 */
[----:B-1----:R-:W-:Y:S05]  /*1f40*/  @!P0 BRA `(.L_x_34) ;  /* 0x0000000000b88947 */ /* 0x002fea0003800000 */
[----:B------:R-:W4:Y:S01]  /*1f50*/  LDC.64 R4, c[0x0][0xb18] ;  /* 0x0002c600ff047b82 */ /* 0x000f220000000a00 */
[----:B------:R-:W-:-:S07]  /*1f60*/  ISETP.NE.AND P3, PT, R26, 0x1, PT ;  /* 0x000000011a00780c */ /* 0x000fce0003f65270 */
[----:B------:R-:W1:Y:S08]  /*1f70*/  LDC.64 R6, c[0x0][0xb10] ;  /* 0x0002c400ff067b82 */ /* 0x000e700000000a00 */
[----:B------:R-:W2:Y:S08]  /*1f80*/  LDC R16, c[0x0][0xb20] ;  /* 0x0002c800ff107b82 */ /* 0x000eb00000000800 */
[----:B------:R-:W3:Y:S01]  /*1f90*/  LDC R17, c[0x0][0xb0c] ;  /* 0x0002c300ff117b82 */ /* 0x000ee20000000800 */
[----:B----4-:R-:W-:Y:S01]  /*1fa0*/  IMAD.HI.U32 R19, R0, R5, RZ ;  /* 0x0000000500137227 */ /* 0x010fe200078e00ff */
[----:B------:R-:W-:-:S03]  /*1fb0*/  ISETP.NE.AND P0, PT, R4, 0x1, PT ;  /* 0x000000010400780c */ /* 0x000fc60003f05270 */
[----:B------:R-:W-:-:S03]  /*1fc0*/  IMAD.HI.U32 R5, R9, R5, RZ ;  /* 0x0000000509057227 */ /* 0x000fc600078e00ff */
[----:B------:R-:W4:Y:S01]  /*1fd0*/  LDC.64 R2, c[0x0][0xb28] ;  /* 0x0002ca00ff027b82 */ /* 0x000f220000000a00 */
[----:B-1----:R-:W-:-:S04]  /*1fe0*/  IMAD.HI.U32 R20, R8, R6, RZ ;  /* 0x0000000608147227 */ /* 0x002fc800078e00ff */
[----:B------:R-:W-:Y:S01]  /*1ff0*/  IMAD.HI.U32 R21, R10, R6, RZ ;  /* 0x000000060a157227 */ /* 0x000fe200078e00ff */
[----:B------:R-:W-:Y:S02]  /*2000*/  SHF.R.U32.HI R20, RZ, R7, R20 ;  /* 0x00000007ff147219 */ /* 0x000fe40000011614 */
[-C--:B--2---:R-:W-:Y:S02]  /*2010*/  SHF.R.U32.HI R19, RZ, R16.reuse, R19 ;  /* 0x00000010ff137219 */ /* 0x084fe40000011613 */
[----:B------:R-:W-:Y:S02]  /*2020*/  SHF.R.U32.HI R5, RZ, R16, R5 ;  /* 0x00000010ff057219 */ /* 0x000fe40000011605 */
[----:B------:R-:W-:Y:S02]  /*2030*/  SEL R19, R0, R19, !P0 ;  /* 0x0000001300137207 */ /* 0x000fe40004000000 */
[----:B------:R-:W-:Y:S02]  /*2040*/  SHF.R.U32.HI R21, RZ, R7, R21 ;  /* 0x00000007ff157219 */ /* 0x000fe40000011615 */
[----:B---3--:R-:W-:-:S02]  /*2050*/  ISETP.NE.AND P1, PT, R17, 0x1, PT ;  /* 0x000000011100780c */ /* 0x008fc40003f25270 */
[----:B------:R-:W-:Y:S02]  /*2060*/  SEL R5, R9, R5, !P0 ;  /* 0x0000000509057207 */ /* 0x000fe40004000000 */
[----:B------:R-:W-:Y:S02]  /*2070*/  SEL R20, R8, R20, !P1 ;  /* 0x0000001408147207 */ /* 0x000fe40004800000 */
[----:B------:R-:W-:Y:S01]  /*2080*/  SEL R21, R10, R21, !P1 ;  /* 0x000000150a157207 */ /* 0x000fe20004800000 */
[----:B----4-:R-:W-:-:S04]  /*2090*/  IMAD.HI.U32 R18, R19, R2, RZ ;  /* 0x0000000213127227 */ /* 0x010fc800078e00ff */
        /* <DEDUP_REMOVED lines=10> */
[----:B------:R-:W-:-:S04]  /*2140*/  @!P0 IMAD.HI.U32 R7, R21, R2, RZ ;  /* 0x0000000215078227 */ /* 0x000fc800078e00ff */
[----:B------:R-:W-:Y:S01]  /*2150*/  IMAD.MOV R2, RZ, RZ, -R6 ;  /* 0x000000ffff027224 */ /* 0x000fe200078e0a06 */
[----:B------:R-:W-:Y:S02]  /*2160*/  @!P0 SHF.R.U32.HI R3, RZ, R3, R7 ;  /* 0x00000003ff038219 */ /* 0x000fe40000011607 */
[----:B------:R-:W-:Y:S01]  /*2170*/  IADD3 R7, PT, PT, -R5, RZ, RZ ;  /* 0x000000ff05077210 */ /* 0x000fe20007ffe1ff */
[----:B------:R-:W-:Y:S01]  /*2180*/  IMAD R2, R26, R2, R5 ;  /* 0x000000021a027224 */ /* 0x000fe200078e0205 */
        /* <DEDUP_REMOVED lines=10> */
.L_x_34:
[----:B------:R-:W1:Y:S02]  /*2230*/  LDCU UR8, c[0x0][0xb30] ;  /* 0x00016600ff0877ac */ /* 0x000e640008000800 */
[----:B-1----:R-:W-:-:S09]  /*2240*/  UISETP.NE.AND UP0, UPT, UR8, 0x1, UPT ;  /* 0x000000010800788c */ /* 0x002fd2000bf05270 */
[----:B------:R-:W-:Y:S05]  /*2250*/  BRA.U UP0, `(.L_x_35) ;  /* 0x0000000100407547 */ /* 0x000fea000b800000 */
[----:B------:R-:W1:Y:S08]  /*2260*/  LDC.64 R4, c[0x0][0xb10] ;  /* 0x0002c400ff047b82 */ /* 0x000e700000000a00 */
[----:B------:R-:W2:Y:S08]  /*2270*/  LDC.64 R2, c[0x0][0xb18] ;  /* 0x0002c600ff027b82 */ /* 0x000eb00000000a00 */
[----:B------:R-:W3:Y:S08]  /*2280*/  LDC R6, c[0x0][0xb20] ;  /* 0x0002c800ff067b82 */ /* 0x000ef00000000800 */
[----:B------:R-:W4:Y:S01]  /*2290*/  LDC R7, c[0x0][0xb0c] ;  /* 0x0002c300ff077b82 */ /* 0x000f220000000800 */
[----:B-1----:R-:W-:-:S05]  /*22a0*/  IMAD.HI.U32 R4, R10, R4, RZ ;  /* 0x000000040a047227 */ /* 0x002fca00078e00ff */
[----:B------:R-:W-:Y:S01]  /*22b0*/  SHF.R.U32.HI R4, RZ, R5, R4 ;  /* 0x00000005ff047219 */ /* 0x000fe20000011604 */
[----:B--2---:R-:W-:Y:S01]  /*22c0*/  IMAD.HI.U32 R3, R9, R3, RZ ;  /* 0x0000000309037227 */ /* 0x004fe200078e00ff */
[----:B------:R-:W-:-:S04]  /*22d0*/  ISETP.NE.AND P0, PT, R2, 0x1, PT ;  /* 0x000000010200780c */ /* 0x000fc80003f05270 */
[----:B---3--:R-:W-:-:S04]  /*22e0*/  SHF.R.U32.HI R3, RZ, R6, R3 ;  /* 0x00000006ff037219 */ /* 0x008fc80000011603 */
[----:B------:R-:W-:Y:S02]  /*22f0*/  SEL R3, R9, R3, !P0 ;  /* 0x0000000309037207 */ /* 0x000fe40004000000 */
[----:B----4-:R-:W-:-:S04]  /*2300*/  ISETP.NE.AND P1, PT, R7, 0x1, PT ;  /* 0x000000010700780c */ /* 0x010fc80003f25270 */
[----:B------:R-:W-:-:S05]  /*2310*/  SEL R4, R10, R4, !P1 ;  /* 0x000000040a047207 */ /* 0x000fca0004800000 */
[----:B------:R-:W-:Y:S02]  /*2320*/  IMAD.IADD R5, R3, 0x1, -R4 ;  /* 0x0000000103057824 */ /* 0x000fe400078e0a04 */
[----:B------:R-:W-:Y:S02]  /*2330*/  IMAD.IADD R3, R4, 0x1, -R3 ;  /* 0x0000000104037824 */ /* 0x000fe400078e0a03 */
[----:B------:R-:W-:Y:S02]  /*2340*/  IMAD R10, R5, R7, R10 ;  /* 0x00000007050a7224 */ /* 0x000fe400078e020a */
[----:B------:R-:W-:-:S07]  /*2350*/  IMAD R9, R3, R2, R9 ;  /* 0x0000000203097224 */ /* 0x000fce00078e0209 */
.L_x_35:
[----:B------:R-:W-:Y:S01]  /*2360*/  VIADD R14, R14, 0x1 ;  /* 0x000000010e0e7836 */ /* 0x000fe20000000000 */
[----:B------:R-:W-:Y:S01]  /*2370*/  PLOP3.LUT P1, PT, PT, PT, PT, 0x80, 0x8 ;  /* 0x000000000008781c */ /* 0x000fe20003f2f070 */
[----:B------:R-:W-:Y:S02]  /*2380*/  IMAD.IADD R21, R10, 0x1, R59 ;  /* 0x000000010a157824 */ /* 0x000fe400078e023b */
[----:B------:R-:W-:Y:S01]  /*2390*/  IMAD.IADD R20, R9, 0x1, R58 ;  /* 0x0000000109147824 */ /* 0x000fe200078e023a */
[----:B------:R-:W-:-:S04]  /*23a0*/  ISETP.NE.AND P0, PT, R14, 0x2, PT ;  /* 0x000000020e00780c */ /* 0x000fc80003f05270 */
[----:B------:R-:W-:Y:S02]  /*23b0*/  SEL R2, RZ, 0x1, P0 ;  /* 0x00000001ff027807 */ /* 0x000fe40000000000 */
[----:B------:R-:W-:Y:S02]  /*23c0*/  SEL R14, R14, RZ, P0 ;  /* 0x000000ff0e0e7207 */ /* 0x000fe40000000000 */
[----:B------:R-:W-:Y:S01]  /*23d0*/  LOP3.LUT R13, R13, R2, RZ, 0x3c, !PT ;  /* 0x000000020d0d7212 */ /* 0x000fe200078e3cff */
[----:B------:R-:W-:Y:S06]  /*23e0*/  @P2 BRA `(.L_x_36) ;  /* 0xfffffff000a02947 */ /* 0x000fec000383ffff */
[----:B------:R-:W-:Y:S01]  /*23f0*/  UIADD3 UR4, UPT, UPT, UR4, 0x68, URZ ;  /* 0x0000006804047890 */ /* 0x000fe2000fffe0ff */
[----:B------:R-:W-:-:S03]  /*2400*/  SHF.L.U32 R2, R15, 0x1f, RZ ;  /* 0x0000001f0f027819 */ /* 0x000fc600000006ff */
[----:B------:R-:W-:-:S09]  /*2410*/  ULEA UR5, UR6, UR4, 0x3 ;  /* 0x0000000406057291 */ /* 0x000fd2000f8e18ff */
[----:B------:R-:W1:Y:S02]  /*2420*/  SYNCS.PHASECHK.TRANS64.TRYWAIT P0, [UR5], R2 ;  /* 0x00000002ff0075a7 */ /* 0x000e640008001105 */
[----:B-1----:R-:W-:Y:S05]  /*2430*/  @!P0 BRA `(.L_x_37) ;  /* 0x0000005000388947 */ /* 0x002fea0003800000 */
.L_x_130:
[----:B------:R-:W-:-:S04]  /*2440*/  UIADD3 UR6, UPT, UPT, UR6, 0x1, URZ ;  /* 0x0000000106067890 */ /* 0x000fc8000fffe0ff */
[----:B------:R-:W-:-:S04]  /*2450*/  UISETP.NE.AND UP0, UPT, UR6, 0xd, UPT ;  /* 0x0000000d0600788c */ /* 0x000fc8000bf05270 */
[----:B------:R-:W-:Y:S02]  /*2460*/  USEL UR7, URZ, 0x1, UP0 ;  /* 0x00000001ff077887 */ /* 0x000fe40008000000 */
[----:B------:R-:W-:-:S04]  /*2470*/  USEL UR6, UR6, URZ, UP0 ;  /* 0x000000ff06067287 */ /* 0x000fc80008000000 */
[----:B------:R-:W-:Y:S01]  /*2480*/  ULEA UR5, UR6, UR4, 0x3 ;  /* 0x0000000406057291 */ /* 0x000fe2000f8e18ff */
[----:B-1----:R-:W-:-:S04]  /*2490*/  LOP3.LUT R2, R15, UR7, RZ, 0x3c, !PT ;  /* 0x000000070f027c12 */ /* 0x002fc8000f8e3cff */
[----:B------:R-:W-:-:S04]  /*24a0*/  SHF.L.U32 R3, R2, 0x1f, RZ ;  /* 0x0000001f02037819 */ /* 0x000fc800000006ff */
[----:B------:R-:W1:Y:S02]  /*24b0*/  SYNCS.PHASECHK.TRANS64.TRYWAIT P0, [UR5], R3 ;  /* 0x00000003ff0075a7 */ /* 0x000e640008001105 */
[----:B-1----:R-:W-:Y:S05]  /*24c0*/  @!P0 BRA `(.L_x_38) ;  /* 0x00000050002c8947 */ /* 0x002fea0003800000 */
.L_x_132:
[----:B------:R-:W-:-:S04]  /*24d0*/  UIADD3 UR6, UPT, UPT, UR6, 0x1, URZ ;  /* 0x0000000106067890 */ /* 0x000fc8000fffe0ff */
[----:B------:R-:W-:-:S04]  /*24e0*/  UISETP.NE.AND UP0, UPT, UR6, 0xd, UPT ;  /* 0x0000000d0600788c */ /* 0x000fc8000bf05270 */
[----:B------:R-:W-:Y:S02]  /*24f0*/  USEL UR7, URZ, 0x1, UP0 ;  /* 0x00000001ff077887 */ /* 0x000fe40008000000 */
[----:B------:R-:W-:-:S04]  /*2500*/  USEL UR6, UR6, URZ, UP0 ;  /* 0x000000ff06067287 */ /* 0x000fc80008000000 */
[----:B------:R-:W-:Y:S01]  /*2510*/  ULEA UR5, UR6, UR4, 0x3 ;  /* 0x0000000406057291 */ /* 0x000fe2000f8e18ff */
[----:B------:R-:W-:-:S04]  /*2520*/  LOP3.LUT R2, R2, UR7, RZ, 0x3c, !PT ;  /* 0x0000000702027c12 */ /* 0x000fc8000f8e3cff */
[----:B-1----:R-:W-:-:S04]  /*2530*/  SHF.L.U32 R3, R2, 0x1f, RZ ;  /* 0x0000001f02037819 */ /* 0x002fc800000006ff */
[----:B------:R-:W1:Y:S02]  /*2540*/  SYNCS.PHASECHK.TRANS64.TRYWAIT P0, [UR5], R3 ;  /* 0x00000003ff0075a7 */ /* 0x000e640008001105 */
[----:B-1----:R-:W-:Y:S05]  /*2550*/  @!P0 BRA `(.L_x_39) ;  /* 0x0000005000208947 */ /* 0x002fea0003800000 */
.L_x_134:
        /* <DEDUP_REMOVED lines=9> */
.L_x_136:
        /* <DEDUP_REMOVED lines=9> */
.L_x_138:
        /* <DEDUP_REMOVED lines=9> */
.L_x_140:
        /* <DEDUP_REMOVED lines=9> */
.L_x_142:
        /* <DEDUP_REMOVED lines=9> */
.L_x_144:
        /* <DEDUP_REMOVED lines=9> */
.L_x_146:
        /* <DEDUP_REMOVED lines=9> */
.L_x_148:
        /* <DEDUP_REMOVED lines=9> */
.L_x_150:
        /* <DEDUP_REMOVED lines=9> */
.L_x_152:
[----:B------:R-:W-:-:S04]  /*2a70*/  UIADD3 UR6, UPT, UPT, UR6, 0x1, URZ ;  /* 0x0000000106067890 */ /* 0x000fc8000fffe0ff */
[----:B------:R-:W-:-:S04]  /*2a80*/  UISETP.NE.AND UP0, UPT, UR6, 0xd, UPT ;  /* 0x0000000d0600788c */ /* 0x000fc8000bf05270 */
[----:B------:R-:W-:Y:S02]  /*2a90*/  USEL UR5, URZ, 0x1, UP0 ;  /* 0x00000001ff057887 */ /* 0x000fe40008000000 */
[----:B------:R-:W-:-:S04]  /*2aa0*/  USEL UR6, UR6, URZ, UP0 ;  /* 0x000000ff06067287 */ /* 0x000fc80008000000 */
[----:B------:R-:W-:Y:S01]  /*2ab0*/  ULEA UR6, UR6, UR4, 0x3 ;  /* 0x0000000406067291 */ /* 0x000fe2000f8e18ff */
[----:B------:R-:W-:-:S04]  /*2ac0*/  LOP3.LUT R2, R2, UR5, RZ, 0x3c, !PT ;  /* 0x0000000502027c12 */ /* 0x000fc8000f8e3cff */
[----:B------:R-:W-:Y:S01]  /*2ad0*/  SHF.L.U32 R2, R2, 0x1f, RZ ;  /* 0x0000001f02027819 */ /* 0x000fe200000006ff */
[----:B-1--4-:R-:W-:-:S07]  /*2ae0*/  IMAD.U32 R0, RZ, RZ, UR6 ;  /* 0x00000006ff007e24 */ /* 0x012fce000f8e00ff */
.L_x_49:
[----:B-1----:R1:W2:Y:S02]  /*2af0*/  SYNCS.PHASECHK.TRANS64.TRYWAIT P0, [R0+URZ], R2 ;  /* 0x00000002000075a7 */ /* 0x0022a400080011ff */
[----:B--2---:R-:W-:Y:S05]  /*2b00*/  @!P0 NANOSLEEP.SYNCS 0x989680 ;  /* 0x009896800000895d */ /* 0x004fea0003900000 */
[----:B------:R-:W2:Y:S02]  /*2b10*/  @!P0 SYNCS.PHASECHK.TRANS64 P0, [R0+URZ], R2 ;  /* 0x00000002000085a7 */ /* 0x000ea400080010ff */
[----:B--2---:R-:W-:Y:S05]  /*2b20*/  @P0 EXIT ;  /* 0x000000000000094d */ /* 0x004fea0003800000 */
[----:B------:R-:W-:Y:S05]  /*2b30*/  BRA `(.L_x_49) ;  /* 0xfffffffc00ec7947 */ /* 0x000fea000383ffff */
.L_x_18:
[----:B------:R-:W-:-:S04]  /*2b40*/  UISETP.NE.AND UP1, UPT, UR37, URZ, UPT ;  /* 0x000000ff2500728c */ /* 0x000fc8000bf25270 */
[----:B------:R-:W-:-:S09]  /*2b50*/  UISETP.NE.OR UP1, UPT, UR8, 0x1, UP1 ;  /* 0x000000010800788c */ /* 0x000fd20008f25670 */
[----:B------:R-:W-:Y:S05]  /*2b60*/  BRA.U UP1, `(.L_x_50) ;  /* 0x0000000501487547 */ /* 0x000fea000b800000 */
[----:B------:R-:W-:Y:S01]  /*2b70*/  ISETP.NE.AND P2, PT, R2, RZ, PT ;  /* 0x000000ff0200720c */ /* 0x000fe20003f45270 */
[----:B------:R-:W-:Y:S01]  /*2b80*/  IMAD.MOV.U32 R12, RZ, RZ, 0x1 ;  /* 0x00000001ff0c7424 */ /* 0x000fe200078e00ff */
[----:B------:R-:W-:Y:S02]  /*2b90*/  CS2R R10, SRZ ;  /* 0x00000000000a7805 */ /* 0x000fe4000001ff00 */
[----:B------:R-:W-:Y:S01]  /*2ba0*/  CS2R R8, SRZ ;  /* 0x0000000000087805 */ /* 0x000fe2000001ff00 */
[----:B------:R-:W-:Y:S01]  /*2bb0*/  UMOV UR4, 0x400 ;  /* 0x0000040000047882 */ /* 0x000fe20000000000 */
[----:B------:R-:W-:Y:S01]  /*2bc0*/  UMOV UR6, URZ ;  /* 0x000000ff00067c82 */ /* 0x000fe20008000000 */
[----:B------:R-:W-:-:S12]  /*2bd0*/  ULEA UR37, UR37, UR4, 0x18 ;  /* 0x0000000425257291 */ /* 0x000fd8000f8ec0ff */
.L_x_54:
[----:B------:R-:W-:Y:S02]  /*2be0*/  LEA R0, R8, UR37, 0x3 ;  /* 0x0000002508007c11 */ /* 0x000fe4000f8e18ff */
[----:B------:R-:W-:-:S03]  /*2bf0*/  SHF.L.U32 R4, R9, 0x1f, RZ ;  /* 0x0000001f09047819 */ /* 0x000fc600000006ff */
[----:B------:R-:W-:Y:S01]  /*2c00*/  VIADD R5, R0, 0x180 ;  /* 0x0000018000057836 */ /* 0x000fe20000000000 */
[----:B------:R-:W1:Y:S02]  /*2c10*/  SYNCS.PHASECHK.TRANS64.TRYWAIT P0, [R0+URZ+0x170], R4 ;  /* 0x00017004000075a7 */ /* 0x000e6400080011ff */
[----:B-1----:R-:W-:Y:S05]  /*2c20*/  @!P0 BRA `(.L_x_51) ;  /* 0x0000004c005c8947 */ /* 0x002fea0003800000 */
.L_x_153:
[----:B------:R-:W-:Y:S01]  /*2c30*/  ULEA UR5, UR6, UR37, 0x3 ;  /* 0x0000002506057291 */ /* 0x000fe2000f8e18ff */
[----:B-1----:R-:W-:Y:S01]  /*2c40*/  PRMT R0, RZ, 0x654, R5 ;  /* 0x00000654ff007816 */ /* 0x002fe20000000005 */
[----:B------:R-:W-:Y:S01]  /*2c50*/  @!P2 IMAD.MOV.U32 R4, RZ, RZ, 0x10 ;  /* 0x00000010ff04a424 */ /* 0x000fe200078e00ff */
[----:B------:R-:W-:Y:S01]  /*2c60*/  SHF.L.U32 R5, R12, 0x1f, RZ ;  /* 0x0000001f0c057819 */ /* 0x000fe200000006ff */
[----:B------:R-:W-:Y:S01]  /*2c70*/  UIADD3 UR4, UPT, UPT, UR5, 0x110, URZ ;  /* 0x0000011005047890 */ /* 0x000fe2000fffe0ff */
[----:B------:R1:W-:Y:S05]  /*2c80*/  SYNCS.ARRIVE.TRANS64.RED.A1T0 RZ, [R0+URZ], RZ ;  /* 0x000000ff00ff79a7 */ /* 0x0003ea00081004ff */
[----:B------:R-:W-:Y:S01]  /*2c90*/  IMAD.U32 R6, RZ, RZ, UR4 ;  /* 0x00000004ff067e24 */ /* 0x000fe2000f8e00ff */
[----:B------:R-:W2:Y:S04]  /*2ca0*/  SYNCS.PHASECHK.TRANS64.TRYWAIT P0, [UR5+0x120], R5 ;  /* 0x00012005ff0075a7 */ /* 0x000ea80008001105 */
[----:B------:R-:W-:Y:S01]  /*2cb0*/  PRMT R6, R2, 0x654, R6 ;  /* 0x0000065402067816 */ /* 0x000fe20000000006 */
[----:B-12---:R-:W-:Y:S06]  /*2cc0*/  @!P0 BRA `(.L_x_52) ;  /* 0x0000004c00488947 */ /* 0x006fec0003800000 */
.L_x_155:
[----:B------:R-:W-:Y:S01]  /*2cd0*/  ULEA UR4, UR6, UR37, 0x4 ;  /* 0x0000002506047291 */ /* 0x000fe2000f8e20ff */
[----:B------:R-:W-:Y:S01]  /*2ce0*/  SEL R3, R6, R3, !P2 ;  /* 0x0000000306037207 */ /* 0x000fe20005000000 */
[----:B------:R-:W-:Y:S01]  /*2cf0*/  UIADD3 UR5, UPT, UPT, UR5, 0x110, URZ ;  /* 0x0000011005057890 */ /* 0x000fe2000fffe0ff */
[----:B-1----:R-:W-:Y:S01]  /*2d00*/  LEA R0, R11, UR37, 0x3 ;  /* 0x000000250b007c11 */ /* 0x002fe2000f8e18ff */
[----:B------:R-:W-:Y:S01]  /*2d10*/  UIADD3 UR4, UPT, UPT, UR4, 0x1a0, URZ ;  /* 0x000001a004047890 */ /* 0x000fe2000fffe0ff */
[----:B------:R1:W-:Y:S01]  /*2d20*/  @!P2 SYNCS.ARRIVE.TRANS64.RED RZ, [R3+URZ], R4 ;  /* 0x0000000403ffa9a7 */ /* 0x0003e200080004ff */
[----:B------:R-:W-:Y:S01]  /*2d30*/  UIADD3 UR6, UPT, UPT, UR6, 0x1, URZ ;  /* 0x0000000106067890 */ /* 0x000fe2000fffe0ff */
[----:B------:R-:W-:-:S03]  /*2d40*/  VIADD R8, R8, 0x1 ;  /* 0x0000000108087836 */ /* 0x000fc60000000000 */
[----:B------:R-:W-:Y:S02]  /*2d50*/  UISETP.NE.AND UP0, UPT, UR6, 0x2, UPT ;  /* 0x000000020600788c */ /* 0x000fe4000bf05270 */
[----:B------:R-:W-:Y:S01]  /*2d60*/  ISETP.NE.AND P0, PT, R8, 0x2, PT ;  /* 0x000000020800780c */ /* 0x000fe20003f05270 */
[----:B------:R-:W-:Y:S06]  /*2d70*/  UGETNEXTWORKID.BROADCAST [UR4], [UR5] ;  /* 0x00000000040073ca */ /* 0x000fec0008000100 */
[----:B------:R-:W-:Y:S02]  /*2d80*/  USEL UR4, URZ, 0x1, UP0 ;  /* 0x00000001ff047887 */ /* 0x000fe40008000000 */
[----:B------:R-:W-:-:S04]  /*2d90*/  USEL UR6, UR6, URZ, UP0 ;  /* 0x000000ff06067287 */ /* 0x000fc80008000000 */
[----:B------:R-:W-:Y:S02]  /*2da0*/  LOP3.LUT R12, R12, UR4, RZ, 0x3c, !PT ;  /* 0x000000040c0c7c12 */ /* 0x000fe4000f8e3cff */
[----:B-1----:R-:W-:-:S04]  /*2db0*/  SHF.L.U32 R4, R10, 0x1f, RZ ;  /* 0x0000001f0a047819 */ /* 0x002fc800000006ff */
[----:B------:R-:W1:Y:S02]  /*2dc0*/  SYNCS.PHASECHK.TRANS64.TRYWAIT P1, [R0+URZ+0x110], R4 ;  /* 0x00011004000075a7 */ /* 0x000e6400080211ff */
[----:B-1----:R-:W-:Y:S05]  /*2dd0*/  @!P1 BRA `(.L_x_53) ;  /* 0x0000004c001c9947 */ /* 0x002fea0003800000 */
.L_x_156:
[C---:B-1----:R-:W-:Y:S01]  /*2de0*/  LEA R4, R11.reuse, UR37, 0x4 ;  /* 0x000000250b047c11 */ /* 0x042fe2000f8e20ff */
[----:B------:R-:W-:Y:S01]  /*2df0*/  VIADD R0, R0, 0x120 ;  /* 0x0000012000007836 */ /* 0x000fe20000000000 */
[----:B------:R-:W-:Y:S01]  /*2e00*/  SEL R8, R8, RZ, P0 ;  /* 0x000000ff08087207 */ /* 0x000fe20000000000 */
[----:B------:R-:W-:-:S03]  /*2e10*/  VIADD R11, R11, 0x1 ;  /* 0x000000010b0b7836 */ /* 0x000fc60000000000 */
[----:B------:R-:W1:Y:S01]  /*2e20*/  LDS.128 R4, [R4+0x1a0] ;  /* 0x0001a00004047984 */ /* 0x000e620000000c00 */
[----:B------:R-:W-:Y:S02]  /*2e30*/  PRMT R0, RZ, 0x654, R0 ;  /* 0x00000654ff007816 */ /* 0x000fe40000000000 */
[C---:B------:R-:W-:Y:S01]  /*2e40*/  ISETP.NE.AND P1, PT, R11.reuse, 0x2, PT ;  /* 0x000000020b00780c */ /* 0x040fe20003f25270 */
[----:B------:R-:W-:Y:S01]  /*2e50*/  @!PT LDS RZ, [RZ] ;  /* 0x00000000fffff984 */ /* 0x000fe20000000800 */
[----:B------:R-:W-:Y:S01]  /*2e60*/  @!PT LDS RZ, [RZ] ;  /* 0x00000000fffff984 */ /* 0x000fe20000000800 */
[----:B------:R-:W-:Y:S01]  /*2e70*/  @!PT LDS RZ, [RZ] ;  /* 0x00000000fffff984 */ /* 0x000fe20000000800 */
[----:B------:R-:W-:Y:S01]  /*2e80*/  @!PT LDS RZ, [RZ] ;  /* 0x00000000fffff984 */ /* 0x000fe20000000800 */
[----:B------:R2:W-:Y:S06]  /*2e90*/  MEMBAR.ALL.CTA ;  /* 0x0000000000007992 */ /* 0x0005ec0000008000 */
[----:B--2---:R-:W2:Y:S01]  /*2ea0*/  FENCE.VIEW.ASYNC.S ;  /* 0x00000000000073c6 */ /* 0x004ea20000000000 */
[----:B------:R-:W-:Y:S01]  /*2eb0*/  SEL R11, R11, RZ, P1 ;  /* 0x000000ff0b0b7207 */ /* 0x000fe20000800000 */
[----:B--2---:R2:W-:Y:S01]  /*2ec0*/  SYNCS.ARRIVE.TRANS64.RED.A1T0 RZ, [R0+URZ], RZ ;  /* 0x000000ff00ff79a7 */ /* 0x0045e200081004ff */
[----:B-1----:R-:W-:-:S02]  /*2ed0*/  LOP3.LUT P3, RZ, R6, 0x1, RZ, 0xc0, !PT ;  /* 0x0000000106ff7812 */ /* 0x002fc4000786c0ff */
[----:B------:R-:W-:-:S04]  /*2ee0*/  SEL R4, RZ, 0x1, P1 ;  /* 0x00000001ff047807 */ /* 0x000fc80000800000 */
[----:B------:R-:W-:Y:S02]  /*2ef0*/  LOP3.LUT R10, R10, R4, RZ, 0x3c, !PT ;  /* 0x000000040a0a7212 */ /* 0x000fe400078e3cff */
[----:B--2---:R-:W-:-:S04]  /*2f00*/  SEL R0, RZ, 0x1, P0 ;  /* 0x00000001ff007807 */ /* 0x004fc80000000000 */
[----:B------:R-:W-:Y:S01]  /*2f10*/  LOP3.LUT R9, R9, R0, RZ, 0x3c, !PT ;  /* 0x0000000009097212 */ /* 0x000fe200078e3cff */
[----:B------:R-:W-:Y:S06]  /*2f20*/  @P3 BRA `(.L_x_54) ;  /* 0xfffffffc002c3947 */ /* 0x000fec000383ffff */
[----:B------:R-:W-:Y:S01]  /*2f30*/  ULEA UR5, UR6, UR37, 0x3 ;  /* 0x0000002506057291 */ /* 0x000fe2000f8e18ff */
[----:B------:R-:W-:-:S08]  /*2f40*/  SHF.L.U32 R2, R12, 0x1f, RZ ;  /* 0x0000001f0c027819 */ /* 0x000fd000000006ff */
[----:B------:R-:W1:Y:S02]  /*2f50*/  SYNCS.PHASECHK.TRANS64 P0, [UR5+0x120], R2 ;  /* 0x00012002ff0075a7 */ /* 0x000e640008001005 */
[----:B-1----:R-:W-:Y:S05]  /*2f60*/  @P0 BRA `(.L_x_55) ;  /* 0x0000000000080947 */ /* 0x002fea0003800000 */
[----:B------:R-:W1:Y:S02]  /*2f70*/  SYNCS.PHASECHK.TRANS64.TRYWAIT P0, [UR5+0x120], R2 ;  /* 0x00012002ff0075a7 */ /* 0x000e640008001105 */
[----:B-1----:R-:W-:Y:S05]  /*2f80*/  @!P0 BRA `(.L_x_56) ;  /* 0x0000004800c48947 */ /* 0x002fea0003800000 */
.L_x_55:
[----:B------:R-:W-:-:S04]  /*2f90*/  UIADD3 UR4, UPT, UPT, UR6, 0x1, URZ ;  /* 0x0000000106047890 */ /* 0x000fc8000fffe0ff */
[----:B------:R-:W-:-:S04]  /*2fa0*/  UISETP.NE.AND UP0, UPT, UR4, 0x2, UPT ;  /* 0x000000020400788c */ /* 0x000fc8000bf05270 */
[----:B------:R-:W-:Y:S02]  /*2fb0*/  USEL UR7, URZ, 0x1, UP0 ;  /* 0x00000001ff077887 */ /* 0x000fe40008000000 */
[----:B------:R-:W-:-:S04]  /*2fc0*/  USEL UR4, UR4, URZ, UP0 ;  /* 0x000000ff04047287 */ /* 0x000fc80008000000 */
[----:B------:R-:W-:Y:S01]  /*2fd0*/  ULEA UR4, UR4, UR37, 0x3 ;  /* 0x0000002504047291 */ /* 0x000fe2000f8e18ff */
[----:B-1----:R-:W-:-:S04]  /*2fe0*/  LOP3.LUT R2, R12, UR7, RZ, 0x3c, !PT ;  /* 0x000000070c027c12 */ /* 0x002fc8000f8e3cff */
[----:B------:R-:W-:-:S04]  /*2ff0*/  SHF.L.U32 R0, R2, 0x1f, RZ ;  /* 0x0000001f02007819 */ /* 0x000fc800000006ff */
[----:B------:R-:W1:Y:S02]  /*3000*/  SYNCS.PHASECHK.TRANS64 P0, [UR4+0x120], R0 ;  /* 0x00012000ff0075a7 */ /* 0x000e640008001004 */
[----:B-1----:R-:W-:Y:S05]  /*3010*/  @P0 EXIT ;  /* 0x000000000000094d */ /* 0x002fea0003800000 */
[----:B------:R-:W-:Y:S02]  /*3020*/  SHF.L.U32 R2, R2, 0x1f, RZ ;  /* 0x0000001f02027819 */ /* 0x000fe400000006ff */
[----:B------:R-:W-:-:S07]  /*3030*/  MOV R0, UR4 ;  /* 0x0000000400007c02 */ /* 0x000fce0008000f00 */
.L_x_57:
[----:B-1----:R1:W2:Y:S02]  /*3040*/  SYNCS.PHASECHK.TRANS64.TRYWAIT P0, [R0+URZ+0x120], R2 ;  /* 0x00012002000075a7 */ /* 0x0022a400080011ff */
[----:B--2---:R-:W-:Y:S05]  /*3050*/  @!P0 NANOSLEEP.SYNCS 0x989680 ;  /* 0x009896800000895d */ /* 0x004fea0003900000 */
[----:B------:R-:W2:Y:S02]  /*3060*/  @!P0 SYNCS.PHASECHK.TRANS64 P0, [R0+URZ+0x120], R2 ;  /* 0x00012002000085a7 */ /* 0x000ea400080010ff */
[----:B--2---:R-:W-:Y:S05]  /*3070*/  @P0 EXIT ;  /* 0x000000000000094d */ /* 0x004fea0003800000 */
[----:B------:R-:W-:Y:S05]  /*3080*/  BRA `(.L_x_57) ;  /* 0xfffffffc00ec7947 */ /* 0x000fea000383ffff */
.L_x_50:
[----:B------:R-:W-:-:S09]  /*3090*/  UISETP.NE.AND UP1, UPT, UR8, URZ, UPT ;  /* 0x000000ff0800728c */ /* 0x000fd2000bf25270 */
[----:B------:R-:W-:Y:S05]  /*30a0*/  BRA.U UP1, `(.L_x_58) ;  /* 0x0000000d01cc7547 */ /* 0x000fea000b800000 */
[----:B------:R-:W-:Y:S01]  /*30b0*/  UMOV UR4, 0x40 ;  /* 0x0000004000047882 */ /* 0x000fe20000000000 */
[----:B------:R-:W-:Y:S01]  /*30c0*/  NOP ;  /* 0x0000000000007918 */ /* 0x000fe20000000000 */
[----:B------:R-:W-:Y:S01]  /*30d0*/  ULEA UR4, UR37, UR4, 0x18 ;  /* 0x0000000425047291 */ /* 0x000fe2000f8ec0ff */
[----:B------:R-:W-:Y:S02]  /*30e0*/  UMOV UR5, 0x400 ;  /* 0x0000040000057882 */ /* 0x000fe40000000000 */
[----:B------:R-:W-:-:S06]  /*30f0*/  ULEA UR37, UR37, UR5, 0x18 ;  /* 0x0000000525257291 */ /* 0x000fcc000f8ec0ff */
[----:B------:R-:W1:Y:S02]  /*3100*/  LDS.U8 R0, [UR4+0x1c] ;  /* 0x00001c04ff007984 */ /* 0x000e640008000000 */
[----:B-1----:R-:W-:-:S13]  /*3110*/  ISETP.NE.AND P0, PT, R0, RZ, PT ;  /* 0x000000ff0000720c */ /* 0x002fda0003f05270 */
[----:B------:R-:W-:Y:S05]  /*3120*/  @P0 BRA `(.L_x_59) ;  /* 0x0000000000580947 */ /* 0x000fea0003800000 */
[----:B------:R-:W-:-:S13]  /*3130*/  ELECT P0, URZ, PT ;  /* 0x0000000000ff782f */ /* 0x000fda0003800000 */
[----:B------:R-:W-:Y:S05]  /*3140*/  @!P0 BRA `(.L_x_60) ;  /* 0x0000000000608947 */ /* 0x000fea0003800000 */
[----:B------:R-:W-:Y:S01]  /*3150*/  UMOV UR5, 0x10 ;  /* 0x0000001000057882 */ /* 0x000fe20000000000 */
[----:B------:R-:W-:Y:S01]  /*3160*/  HFMA2 R0, -RZ, RZ, 0, 5.9604644775390625e-08 ;  /* 0x00000001ff007431 */ /* 0x000fe200000001ff */
[----:B------:R-:W-:-:S03]  /*3170*/  MOV R2, 0xffff ;  /* 0x0000ffff00027802 */ /* 0x000fc60000000f00 */
[----:B------:R-:W-:Y:S04]  /*3180*/  DEPBAR.LE SB1, 0x36 ;  /* 0x00009d800000791a */ /* 0x000fe80000000000 */
[----:B------:R-:W1:Y:S02]  /*3190*/  UTCATOMSWS.FIND_AND_SET.ALIGN UP0, UR5, UR5 ;  /* 0x00000005000575e3 */ /* 0x000e640008000800 */
[----:B-1----:R-:W-:Y:S01]  /*31a0*/  MOV R3, UR5 ;  /* 0x0000000500037c02 */ /* 0x002fe20008000f00 */
[----:B------:R-:W-:Y:S06]  /*31b0*/  BRA.U UP0, `(.L_x_61) ;  /* 0x0000000100187547 */ /* 0x000fec000b800000 */
.L_x_62:
[----:B------:R-:W-:Y:S05]  /*31c0*/  NANOSLEEP 0x64 ;  /* 0x000000640000795d */ /* 0x000fea0003800000 */
[----:B------:R-:W-:-:S05]  /*31d0*/  UMOV UR5, 0x10 ;  /* 0x0000001000057882 */ /* 0x000fca0000000000 */
[----:B------:R-:W-:Y:S04]  /*31e0*/  DEPBAR.LE SB1, 0x36 ;  /* 0x00009d800000791a */ /* 0x000fe80000000000 */
[----:B------:R-:W1:Y:S02]  /*31f0*/  UTCATOMSWS.FIND_AND_SET.ALIGN UP0, UR5, UR5 ;  /* 0x00000005000575e3 */ /* 0x000e640008000800 */
[----:B-1----:R-:W-:Y:S01]  /*3200*/  MOV R3, UR5 ;  /* 0x0000000500037c02 */ /* 0x002fe20008000f00 */
[----:B------:R-:W-:Y:S05]  /*3210*/  BRA.U !UP0, `(.L_x_62) ;  /* 0xfffffffd08e87547 */ /* 0x000fea000b83ffff */
.L_x_61:
[-C--:B------:R-:W-:Y:S02]  /*3220*/  SHF.L.U32 R2, R2, R3.reuse, RZ ;  /* 0x0000000302027219 */ /* 0x080fe400000006ff */
[----:B------:R-:W-:Y:S01]  /*3230*/  SHF.L.U32 R0, R0, R3, RZ ;  /* 0x0000000300007219 */ /* 0x000fe200000006ff */
[----:B------:R-:W-:Y:S02]  /*3240*/  IMAD.SHL.U32 R3, R3, 0x20, RZ ;  /* 0x0000002003037824 */ /* 0x000fe400078e00ff */
[----:B------:R1:W-:Y:S04]  /*3250*/  ATOMS.OR RZ, [UR4+0x14], R2 ;  /* 0x00001402ffff798c */ /* 0x0003e8000b000004 */
[----:B------:R1:W-:Y:S04]  /*3260*/  ATOMS.OR RZ, [UR4+0x18], R0 ;  /* 0x00001800ffff798c */ /* 0x0003e8000b000004 */
[----:B------:R1:W-:Y:S01]  /*3270*/  STS [UR37+0x1c0], R3 ;  /* 0x0001c003ff007988 */ /* 0x0003e20008000825 */
[----:B------:R-:W-:Y:S05]  /*3280*/  BRA `(.L_x_60) ;  /* 0x0000000000107947 */ /* 0x000fea0003800000 */
.L_x_59:
[----:B------:R-:W-:Y:S02]  /*3290*/  MOV R0, 0xffffffff ;  /* 0xffffffff00007802 */ /* 0x000fe40000000f00 */
[----:B------:R-:W-:-:S03]  /*32a0*/  MOV R2, 0x32d0 ;  /* 0x000032d000027802 */ /* 0x000fc60000000f00 */
[----:B------:R1:W-:Y:S04]  /*32b0*/  STS [UR37+0x1c0], R0 ;  /* 0x0001c000ff007988 */ /* 0x0003e80008000825 */
[----:B-1-3-5:R-:W-:Y:S05]  /*32c0*/  CALL.REL.NOINC `($__internal_1_$__cuda_sm10x_tcgen05_guardrail_trap_phase_invalid_during_alloc) ;  /* 0x0000004c00987944 */ /* 0x02afea0003c00000 */
.L_x_60:
[----:B------:R-:W-:Y:S05]  /*32d0*/  WARPSYNC.ALL ;  /* 0x0000000000007948 */ /* 0x000fea0003800000 */
[----:B------:R-:W2:Y:S01]  /*32e0*/  S2UR UR5, SR_CgaCtaId ;  /* 0x00000000000579c3 */ /* 0x000ea20000008800 */
[----:B------:R-:W-:Y:S01]  /*32f0*/  UMOV UR4, 0x400 ;  /* 0x0000040000047882 */ /* 0x000fe20000000000 */
[----:B------:R-:W-:-:S06]  /*3300*/  NOP ;  /* 0x0000000000007918 */ /* 0x000fcc0000000000 */
[----:B------:R-:W-:Y:S06]  /*3310*/  BAR.ARV 0x6, 0xa0 ;  /* 0x0182800000007b1d */ /* 0x000fec0000002000 */
[----:B------:R-:W4:Y:S01]  /*3320*/  LDCU UR7, c[0x0][0x38c] ;  /* 0x00007180ff0777ac */ /* 0x000f220008000800 */
[----:B------:R-:W-:Y:S01]  /*3330*/  IMAD.MOV.U32 R11, RZ, RZ, 0x1 ;  /* 0x00000001ff0b7424 */ /* 0x000fe200078e00ff */
[----:B------:R-:W-:Y:S01]  /*3340*/  CS2R R8, SRZ ;  /* 0x0000000000087805 */ /* 0x000fe2000001ff00 */
[----:B------:R-:W-:Y:S01]  /*3350*/  IMAD.MOV.U32 R10, RZ, RZ, RZ ;  /* 0x000000ffff0a7224 */ /* 0x000fe200078e00ff */
[----:B------:R-:W3:Y:S01]  /*3360*/  LDCU UR6, c[0x0][0x38c] ;  /* 0x00007180ff0677ac */ /* 0x000ee20008000800 */
[----:B------:R-:W-:Y:S01]  /*3370*/  UMOV UR15, URZ ;  /* 0x000000ff000f7c82 */ /* 0x000fe20008000000 */
[----:B------:R-:W-:Y:S01]  /*3380*/  UMOV UR14, URZ ;  /* 0x000000ff000e7c82 */ /* 0x000fe20008000000 */
[----:B--2---:R-:W-:Y:S01]  /*3390*/  ULEA UR5, UR5, UR4, 0x18 ;  /* 0x0000000405057291 */ /* 0x004fe2000f8ec0ff */
[----:B------:R-:W-:Y:S01]  /*33a0*/  UMOV UR24, 0x0 ;  /* 0x0000000000187882 */ /* 0x000fe20000000000 */
[----:B------:R-:W-:-:S02]  /*33b0*/  UMOV UR25, 0x4100490 ;  /* 0x0410049000197882 */ /* 0x000fc40000000000 */
[----:B------:R-:W-:Y:S02]  /*33c0*/  UIADD3 UR10, UPT, UPT, UR5, 0x3400, URZ ;  /* 0x00003400050a7890 */ /* 0x000fe4000fffe0ff */
[----:B------:R-:W-:Y:S02]  /*33d0*/  UIADD3 UR11, UPT, UPT, UR5, 0x1d400, URZ ;  /* 0x0001d400050b7890 */ /* 0x000fe4000fffe0ff */
[----:B----4-:R-:W-:Y:S01]  /*33e0*/  UIADD3 UR7, UPT, UPT, UR7, 0x3f, URZ ;  /* 0x0000003f07077890 */ /* 0x010fe2000fffe0ff */
[----:B-1----:R-:W1:Y:S01]  /*33f0*/  LDS R0, [UR5+0x1c0] ;  /* 0x0001c005ff007984 */ /* 0x002e620008000800 */
[----:B------:R-:W-:Y:S02]  /*3400*/  USHF.R.U32.HI UR10, URZ, 0x4, UR10 ;  /* 0x00000004ff0a7899 */ /* 0x000fe4000801160a */
[----:B------:R-:W-:Y:S02]  /*3410*/  USHF.R.S32.HI UR4, URZ, 0x1f, UR7 ;  /* 0x0000001fff047899 */ /* 0x000fe40008011407 */
[----:B------:R-:W-:-:S02]  /*3420*/  USHF.R.U32.HI UR11, URZ, 0x4, UR11 ;  /* 0x00000004ff0b7899 */ /* 0x000fc4000801160b */
[----:B------:R-:W-:Y:S02]  /*3430*/  ULEA.HI UR4, UR4, UR7, URZ, 0x6 ;  /* 0x0000000704047291 */ /* 0x000fe4000f8f30ff */
[----:B------:R-:W-:Y:S02]  /*3440*/  ULOP3.LUT UR10, UR10, 0x3fff, URZ, 0xc0, !UPT ;  /* 0x00003fff0a0a7892 */ /* 0x000fe4000f8ec0ff */
[----:B------:R-:W-:Y:S02]  /*3450*/  USHF.R.S32.HI UR4, URZ, 0x6, UR4 ;  /* 0x00000006ff047899 */ /* 0x000fe40008011404 */
[----:B------:R-:W-:Y:S02]  /*3460*/  ULOP3.LUT UR11, UR11, 0x3fff, URZ, 0xc0, !UPT ;  /* 0x00003fff0b0b7892 */ /* 0x000fe4000f8ec0ff */
[----:B------:R-:W-:Y:S01]  /*3470*/  UISETP.LT.AND UP0, UPT, UR4, 0x1, UPT ;  /* 0x000000010400788c */ /* 0x000fe2000bf01270 */
[----:B------:R-:W-:Y:S01]  /*3480*/  UMOV UR22, 0x0 ;  /* 0x0000000000167882 */ /* 0x000fe20000000000 */
[----:B------:R-:W-:-:S02]  /*3490*/  UMOV UR23, 0x4100490 ;  /* 0x0410049000177882 */ /* 0x000fc40000000000 */
[----:B------:R-:W-:Y:S02]  /*34a0*/  USEL UR9, UR4, 0x1, !UP0 ;  /* 0x0000000104097887 */ /* 0x000fe4000c000000 */
[----:B------:R-:W-:Y:S02]  /*34b0*/  ULOP3.LUT UR10, UR10, 0x10000, URZ, 0xfc, !UPT ;  /* 0x000100000a0a7892 */ /* 0x000fe4000f8efcff */
[----:B------:R-:W-:Y:S02]  /*34c0*/  ULOP3.LUT UR11, UR11, 0x10000, URZ, 0xfc, !UPT ;  /* 0x000100000b0b7892 */ /* 0x000fe4000f8efcff */
[----:B------:R-:W-:Y:S02]  /*34d0*/  UIADD3 UR9, UPT, UPT, -UR9, URZ, URZ ;  /* 0x000000ff09097290 */ /* 0x000fe4000fffe1ff */
[----:B---3--:R-:W-:Y:S01]  /*34e0*/  UISETP.GE.AND UP3, UPT, UR6, 0x1, UPT ;  /* 0x000000010600788c */ /* 0x008fe2000bf66270 */
[----:B------:R-:W-:Y:S01]  /*34f0*/  UMOV UR20, 0x0 ;  /* 0x0000000000147882 */ /* 0x000fe20000000000 */
[----:B------:R-:W-:Y:S01]  /*3500*/  UMOV UR21, 0x4100490 ;  /* 0x0410049000157882 */ /* 0x000fe20000000000 */
[----:B------:R-:W-:Y:S01]  /*3510*/  UMOV UR18, 0x0 ;  /* 0x0000000000127882 */ /* 0x000fe20000000000 */
[----:B------:R-:W-:Y:S01]  /*3520*/  UMOV UR19, 0x4100490 ;  /* 0x0410049000137882 */ /* 0x000fe20000000000 */
[----:B-1----:R-:W-:-:S15]  /*3530*/  R2UR UR16, R0 ;  /* 0x00000000001072ca */ /* 0x002fde00000e0000 */
.L_x_69:
[----:B------:R-:W-:Y:S02]  /*3540*/  LEA R0, R10, UR5, 0x3 ;  /* 0x000000050a007c11 */ /* 0x000fe4000f8e18ff */
[----:B------:R-:W-:Y:S02]  /*3550*/  SHF.L.U32 R2, R9, 0x1f, RZ ;  /* 0x0000001f09027819 */ /* 0x000fe400000006ff */
[----:B------:R-:W-:Y:S01]  /*3560*/  PLOP3.LUT P0, PT, PT, PT, UP3, 0x80, 0x8 ;  /* 0x000000000008781c */ /* 0x000fe20003f0f038 */
[----:B------:R-:W-:Y:S01]  /*3570*/  VIADD R3, R0, 0x120 ;  /* 0x0000012000037836 */ /* 0x000fe20000000000 */
[----:B-1----:R-:W1:Y:S02]  /*3580*/  SYNCS.PHASECHK.TRANS64.TRYWAIT P1, [R0+URZ+0x110], R2 ;  /* 0x00011002000075a7 */ /* 0x002e6400080211ff */
[----:B-1-3--:R-:W-:Y:S09]  /*3590*/  @!P1 BRA `(.L_x_63) ;  /* 0x0000004400589947 */ /* 0x00aff20003800000 */
.L_x_158:
[----:B------:R-:W-:Y:S01]  /*35a0*/  LEA R4, R10, UR5, 0x4 ;  /* 0x000000050a047c11 */ /* 0x000fe2000f8e20ff */
[----:B------:R-:W-:Y:S01]  /*35b0*/  @UP3 ULEA UR6, UR14, UR5, 0x3 ;  /* 0x000000050e063291 */ /* 0x000fe2000f8e18ff */
[----:B------:R-:W-:Y:S01]  /*35c0*/  PLOP3.LUT P2, PT, PT, PT, PT, 0x80, 0x8 ;  /* 0x000000000008781c */ /* 0x000fe20003f4f070 */
[----:B------:R-:W-:Y:S01]  /*35d0*/  ULEA UR7, UR15, UR5, 0x3 ;  /* 0x000000050f077291 */ /* 0x000fe2000f8e18ff */
[----:B------:R-:W-:Y:S02]  /*35e0*/  PRMT R3, RZ, 0x654, R3 ;  /* 0x00000654ff037816 */ /* 0x000fe40000000003 */
[----:B------:R-:W2:Y:S01]  /*35f0*/  LDS.128 R4, [R4+0x1a0] ;  /* 0x0001a00004047984 */ /* 0x000ea20000000c00 */
[----:B-1----:R-:W-:Y:S02]  /*3600*/  @P0 SHF.L.U32 R2, R8, 0x1f, RZ ;  /* 0x0000001f08020819 */ /* 0x002fe400000006ff */
[----:B------:R-:W-:Y:S01]  /*3610*/  SHF.L.U32 R0, R11, 0x1f, RZ ;  /* 0x0000001f0b007819 */ /* 0x000fe200000006ff */
[----:B------:R-:W-:Y:S01]  /*3620*/  @!PT LDS RZ, [RZ] ;  /* 0x00000000fffff984 */ /* 0x000fe20000000800 */
[----:B------:R-:W-:Y:S01]  /*3630*/  @!PT LDS RZ, [RZ] ;  /* 0x00000000fffff984 */ /* 0x000fe20000000800 */
[----:B------:R-:W-:Y:S01]  /*3640*/  @!PT LDS RZ, [RZ] ;  /* 0x00000000fffff984 */ /* 0x000fe20000000800 */
[----:B------:R-:W-:Y:S01]  /*3650*/  @!PT LDS RZ, [RZ] ;  /* 0x00000000fffff984 */ /* 0x000fe20000000800 */
[----:B------:R1:W-:Y:S06]  /*3660*/  MEMBAR.ALL.CTA ;  /* 0x0000000000007992 */ /* 0x0003ec0000008000 */
[----:B-1----:R-:W1:Y:S02]  /*3670*/  FENCE.VIEW.ASYNC.S ;  /* 0x00000000000073c6 */ /* 0x002e640000000000 */
[----:B-1----:R1:W-:Y:S01]  /*3680*/  SYNCS.ARRIVE.TRANS64.RED.A1T0 RZ, [R3+URZ], RZ ;  /* 0x000000ff03ff79a7 */ /* 0x0023e200081004ff */
[----:B------:R1:W3:Y:S01]  /*3690*/  @P0 SYNCS.PHASECHK.TRANS64.TRYWAIT P2, [UR6], R2 ;  /* 0x00000002ff0005a7 */ /* 0x0002e20008041106 */
[----:B------:R-:W-:Y:S01]  /*36a0*/  ULEA.HI UR6, UR15, UR15, URZ, 0x1 ;  /* 0x0000000f0f067291 */ /* 0x000fe2000f8f08ff */
[----:B--2---:R-:W-:-:S03]  /*36b0*/  LOP3.LUT P1, RZ, R6, 0x1, RZ, 0xc0, !PT ;  /* 0x0000000106ff7812 */ /* 0x004fc6000782c0ff */
[----:B------:R-:W-:Y:S02]  /*36c0*/  USHF.L.U32 UR8, UR6, 0x5, URZ ;  /* 0x0000000506087899 */ /* 0x000fe400080006ff */
[----:B------:R-:W-:Y:S02]  /*36d0*/  ULOP3.LUT UR6, UR6, 0xffe, URZ, 0xc0, !UPT ;  /* 0x00000ffe06067892 */ /* 0x000fe4000f8ec0ff */
[----:B------:R-:W-:Y:S02]  /*36e0*/  ULOP3.LUT UR8, UR8, 0xffffffc0, URZ, 0xc0, !UPT ;  /* 0xffffffc008087892 */ /* 0x000fe4000f8ec0ff */
[----:B------:R-:W-:Y:S02]  /*36f0*/  UIADD3 UR6, UPT, UPT, -UR6, UR15, URZ ;  /* 0x0000000f06067290 */ /* 0x000fe4000fffe1ff */
[----:B------:R-:W-:Y:S01]  /*3700*/  UIADD3 UR8, UPT, UPT, UR16, UR8, URZ ;  /* 0x0000000810087290 */ /* 0x000fe2000fffe0ff */
[----:B------:R-:W2:Y:S03]  /*3710*/  SYNCS.PHASECHK.TRANS64.TRYWAIT P0, [UR7+0x150], R0 ;  /* 0x00015000ff0075a7 */ /* 0x000ea60008001107 */
[----:B------:R-:W-:Y:S01]  /*3720*/  ULEA UR8, UR6, UR8, 0x14 ;  /* 0x0000000806087291 */ /* 0x000fe2000f8ea0ff */
[----:B-123--:R-:W-:Y:S11]  /*3730*/  @!P0 BRA `(.L_x_64) ;  /* 0x0000004400048947 */ /* 0x00eff60003800000 */
.L_x_160:
[----:B------:R-:W-:Y:S01]  /*3740*/  IADD3 R10, PT, PT, R10, 0x1, RZ ;  /* 0x000000010a0a7810 */ /* 0x000fe20007ffe0ff */
[----:B------:R-:W-:Y:S06]  /*3750*/  BRA.U !UP3, `(.L_x_65) ;  /* 0x000000010bc07547 */ /* 0x000fec000b800000 */
[----:B------:R-:W-:Y:S01]  /*3760*/  UPLOP3.LUT UP4, UPT, UPT, UPT, UPT, 0x40, 0x4 ;  /* 0x000000000004789c */ /* 0x000fe20003f8e870 */
[----:B------:R-:W-:Y:S01]  /*3770*/  UMOV UR13, UR9 ;  /* 0x00000009000d7c82 */ /* 0x000fe20008000000 */
[----:B------:R-:W-:Y:S01]  /*3780*/  UMOV UR12, UR4 ;  /* 0x00000004000c7c82 */ /* 0x000fe20008000000 */
[----:B------:R-:W-:-:S08]  /*3790*/  UMOV UR17, UR14 ;  /* 0x0000000e00117c82 */ /* 0x000fd00008000000 */
.L_x_68:
[----:B------:R-:W-:Y:S02]  /*37a0*/  UIADD3 UR13, UPT, UPT, UR13, 0x1, URZ ;  /* 0x000000010d0d7890 */ /* 0x000fe4000fffe0ff */
[----:B--2---:R-:W-:Y:S02]  /*37b0*/  ULEA UR6, UR17, UR5, 0x3 ;  /* 0x0000000511067291 */ /* 0x004fe4000f8e18ff */
[----:B------:R-:W-:Y:S01]  /*37c0*/  UISETP.NE.AND UP0, UPT, UR13, URZ, UPT ;  /* 0x000000ff0d00728c */ /* 0x000fe2000bf05270 */
[----:B---3--:R-:W-:Y:S10]  /*37d0*/  @P2 BRA `(.L_x_66) ;  /* 0x00000000000c2947 */ /* 0x008ff40003800000 */
[----:B-1----:R-:W-:Y:S04]  /*37e0*/  SHF.L.U32 R2, R8, 0x1f, RZ ;  /* 0x0000001f08027819 */ /* 0x002fe800000006ff */
[----:B------:R-:W1:Y:S02]  /*37f0*/  SYNCS.PHASECHK.TRANS64.TRYWAIT P0, [UR6], R2 ;  /* 0x00000002ff0075a7 */ /* 0x000e640008001106 */
[----:B-1----:R-:W-:Y:S05]  /*3800*/  @!P0 BRA `(.L_x_67) ;  /* 0x0000004000e88947 */ /* 0x002fea0003800000 */
.L_x_66:
[----:B------:R-:W-:Y:S01]  /*3810*/  UISETP.NE.AND UP1, UPT, UR12, 0x1, UPT ;  /* 0x000000010c00788c */ /* 0x000fe2000bf25270 */
[----:B------:R-:W-:Y:S01]  /*3820*/  PLOP3.LUT P2, PT, PT, PT, PT, 0x80, 0x8 ;  /* 0x000000000008781c */ /* 0x000fe20003f4f070 */
[----:B------:R-:W-:Y:S02]  /*3830*/  UIADD3 UR14, UPT, UPT, UR17, 0x1, URZ ;  /* 0x00000001110e7890 */ /* 0x000fe4000fffe0ff */
[----:B------:R-:W-:Y:S02]  /*3840*/  ULEA UR28, UR17, UR11, 0x9 ;  /* 0x0000000b111c7291 */ /* 0x000fe4000f8e48ff */
[----:B------:R-:W-:Y:S01]  /*3850*/  UISETP.NE.AND UP2, UPT, UR14, 0xd, UPT ;  /* 0x0000000d0e00788c */ /* 0x000fe2000bf45270 */
[----:B------:R-:W-:Y:S01]  /*3860*/  PLOP3.LUT P0, PT, PT, PT, UP1, 0x80, 0x8 ;  /* 0x000000000008781c */ /* 0x000fe20003f0f018 */
[----:B------:R-:W-:Y:S02]  /*3870*/  UIADD3 UR40, UPT, UPT, UR28, 0x2, URZ ;  /* 0x000000021c287890 */ /* 0x000fe4000fffe0ff */
[----:B------:R-:W-:Y:S02]  /*3880*/  USEL UR27, URZ, 0x1, UP2 ;  /* 0x00000001ff1b7887 */ /* 0x000fe40009000000 */
[----:B------:R-:W-:Y:S02]  /*3890*/  USEL UR14, UR14, URZ, UP2 ;  /* 0x000000ff0e0e7287 */ /* 0x000fe40009000000 */
[----:B------:R-:W-:Y:S02]  /*38a0*/  UIADD3 UR36, UPT, UPT, UR28, 0x4, URZ ;  /* 0x000000041c247890 */ /* 0x000fe4000fffe0ff */
[----:B------:R-:W-:Y:S01]  /*38b0*/  @UP1 ULEA UR26, UR14, UR5, 0x3 ;  /* 0x000000050e1a1291 */ /* 0x000fe2000f8e18ff */
[----:B------:R-:W-:Y:S01]  /*38c0*/  LOP3.LUT R8, R8, UR27, RZ, 0x3c, !PT ;  /* 0x0000001b08087c12 */ /* 0x000fe2000f8e3cff */
[----:B------:R-:W-:Y:S02]  /*38d0*/  UIADD3 UR32, UPT, UPT, UR28, 0x6, URZ ;  /* 0x000000061c207890 */ /* 0x000fe4000fffe0ff */
[----:B------:R-:W-:Y:S01]  /*38e0*/  UIADD3 UR6, UPT, UPT, UR6, 0x68, URZ ;  /* 0x0000006806067890 */ /* 0x000fe2000fffe0ff */
[----:B-1----:R-:W-:Y:S01]  /*38f0*/  @P0 SHF.L.U32 R0, R8, 0x1f, RZ ;  /* 0x0000001f08000819 */ /* 0x002fe200000006ff */
[----:B------:R-:W-:Y:S01]  /*3900*/  UIADD3 UR12, UPT, UPT, UR12, -0x1, URZ ;  /* 0xffffffff0c0c7890 */ /* 0x000fe2000fffe0ff */
[----:B------:R-:W-:Y:S02]  /*3910*/  UMOV UR29, 0x40004040 ;  /* 0x40004040001d7882 */ /* 0x000fe40000000000 */
[----:B------:R2:W3:Y:S01]  /*3920*/  @P0 SYNCS.PHASECHK.TRANS64.TRYWAIT P2, [UR26], R0 ;  /* 0x00000000ff0005a7 */ /* 0x0004e2000804111a */
[----:B------:R-:W-:Y:S01]  /*3930*/  ULEA UR26, UR17, UR10, 0x9 ;  /* 0x0000000a111a7291 */ /* 0x000fe2000f8e48ff */
[----:B------:R-:W-:Y:S01]  /*3940*/  UMOV UR27, 0x40004040 ;  /* 0x40004040001b7882 */ /* 0x000fe20000000000 */
[----:B------:R-:W-:Y:S02]  /*3950*/  UMOV UR41, 0x40004040 ;  /* 0x4000404000297882 */ /* 0x000fe40000000000 */
[----:B------:R-:W-:Y:S02]  /*3960*/  UIADD3 UR38, UPT, UPT, UR26, 0x2, URZ ;  /* 0x000000021a267890 */ /* 0x000fe4000fffe0ff */
[----:B------:R-:W-:Y:S02]  /*3970*/  UIADD3 UR34, UPT, UPT, UR26, 0x4, URZ ;  /* 0x000000041a227890 */ /* 0x000fe4000fffe0ff */
[----:B------:R-:W-:Y:S01]  /*3980*/  UIADD3 UR30, UPT, UPT, UR26, 0x6, URZ ;  /* 0x000000061a1e7890 */ /* 0x000fe2000fffe0ff */
[----:B------:R2:W-:Y:S01]  /*3990*/  UTCHMMA gdesc[UR26], gdesc[UR28], tmem[UR8], tmem[UR24], idesc[UR25], UP4 ;  /* 0x00ff181c1a0075ea */ /* 0x0005e2000a000008 */
[----:B------:R-:W-:Y:S01]  /*39a0*/  UPLOP3.LUT UP4, UPT, UPT, UPT, UPT, 0x80, 0x8 ;  /* 0x000000000008789c */ /* 0x000fe20003f8f070 */
[----:B------:R-:W-:Y:S01]  /*39b0*/  UMOV UR39, 0x40004040 ;  /* 0x4000404000277882 */ /* 0x000fe20000000000 */
[----:B------:R-:W-:Y:S01]  /*39c0*/  UMOV UR37, 0x40004040 ;  /* 0x4000404000257882 */ /* 0x000fe20000000000 */
[----:B------:R2:W-:Y:S01]  /*39d0*/  UTCHMMA gdesc[UR38], gdesc[UR40], tmem[UR8], tmem[UR22], idesc[UR23], UPT ;  /* 0x00ff1628260075ea */ /* 0x0005e2000b800008 */
[----:B------:R-:W-:Y:S01]  /*39e0*/  UMOV UR35, 0x40004040 ;  /* 0x4000404000237882 */ /* 0x000fe20000000000 */
[----:B------:R-:W-:Y:S01]  /*39f0*/  UMOV UR33, 0x40004040 ;  /* 0x4000404000217882 */ /* 0x000fe20000000000 */
[----:B------:R-:W-:Y:S01]  /*3a00*/  UMOV UR31, 0x40004040 ;  /* 0x40004040001f7882 */ /* 0x000fe20000000000 */
[----:B------:R2:W-:Y:S01]  /*3a10*/  UTCHMMA gdesc[UR34], gdesc[UR36], tmem[UR8], tmem[UR20], idesc[UR21], UPT ;  /* 0x00ff1424220075ea */ /* 0x0005e2000b800008 */
[----:B------:R2:W-:Y:S01]  /*3a20*/  UTCHMMA gdesc[UR30], gdesc[UR32], tmem[UR8], tmem[UR18], idesc[UR19], UPT ;  /* 0x00ff12201e0075ea */ /* 0x0005e2000b800008 */
[----:B------:R2:W-:Y:S01]  /*3a30*/  UTCBAR [UR6], URZ ;  /* 0x000000ff060073e9 */ /* 0x0005e200080000ff */
[----:B------:R-:W-:Y:S01]  /*3a40*/  UMOV UR17, UR14 ;  /* 0x0000000e00117c82 */ /* 0x000fe20008000000 */
[----:B------:R-:W-:Y:S05]  /*3a50*/  BRA.U UP0, `(.L_x_68) ;  /* 0xfffffffd00507547 */ /* 0x000fea000b83ffff */
.L_x_65:
[----:B------:R-:W-:Y:S01]  /*3a60*/  UIADD3 UR15, UPT, UPT, UR15, 0x1, URZ ;  /* 0x000000010f0f7890 */ /* 0x000fe2000fffe0ff */
[C---:B------:R-:W-:Y:S01]  /*3a70*/  ISETP.NE.AND P0, PT, R10.reuse, 0x2, PT ;  /* 0x000000020a00780c */ /* 0x040fe20003f05270 */
[----:B------:R-:W-:Y:S02]  /*3a80*/  UIADD3 UR7, UPT, UPT, UR7, 0x130, URZ ;  /* 0x0000013007077890 */ /* 0x000fe4000fffe0ff */
[----:B------:R-:W-:Y:S01]  /*3a90*/  UISETP.NE.AND UP0, UPT, UR15, 0x4, UPT ;  /* 0x000000040f00788c */ /* 0x000fe2000bf05270 */
[----:B-12---:R-:W-:Y:S02]  /*3aa0*/  SEL R0, RZ, 0x1, P0 ;  /* 0x00000001ff007807 */ /* 0x006fe40000000000 */
[----:B------:R-:W-:Y:S01]  /*3ab0*/  SEL R10, R10, RZ, P0 ;  /* 0x000000ff0a0a7207 */ /* 0x000fe20000000000 */
[----:B------:R-:W-:Y:S01]  /*3ac0*/  USEL UR6, URZ, 0x1, UP0 ;  /* 0x00000001ff067887 */ /* 0x000fe20008000000 */
[----:B------:R-:W-:Y:S01]  /*3ad0*/  LOP3.LUT R9, R9, R0, RZ, 0x3c, !PT ;  /* 0x0000000009097212 */ /* 0x000fe200078e3cff */
[----:B------:R-:W-:Y:S01]  /*3ae0*/  USEL UR15, UR15, URZ, UP0 ;  /* 0x000000ff0f0f7287 */ /* 0x000fe20008000000 */
[----:B------:R1:W-:Y:S03]  /*3af0*/  UTCBAR [UR7], URZ ;  /* 0x000000ff070073e9 */ /* 0x0003e600080000ff */
[----:B------:R-:W-:Y:S01]  /*3b00*/  LOP3.LUT R11, R11, UR6, RZ, 0x3c, !PT ;  /* 0x000000060b0b7c12 */ /* 0x000fe2000f8e3cff */
[----:B------:R-:W-:Y:S07]  /*3b10*/  @P1 BRA `(.L_x_69) ;  /* 0xfffffff800881947 */ /* 0x000fee000383ffff */
[----:B------:R-:W2:Y:S01]  /*3b20*/  S2UR UR4, SR_CgaCtaId ;  /* 0x00000000000479c3 */ /* 0x000ea20000008800 */
[----:B------:R-:W-:Y:S01]  /*3b30*/  ELECT P0, URZ, PT ;  /* 0x0000000000ff782f */ /* 0x000fe20003800000 */
[----:B------:R-:W-:Y:S01]  /*3b40*/  IMAD.MOV.U32 R0, RZ, RZ, 0x1 ;  /* 0x00000001ff007424 */ /* 0x000fe200078e00ff */
[----:B------:R-:W-:Y:S01]  /*3b50*/  UIADD3 UR5, UPT, UPT, UR5, 0x150, URZ ;  /* 0x0000015005057890 */ /* 0x000fe2000fffe0ff */
[----:B------:R-:W-:Y:S01]  /*3b60*/  SHF.L.U32 R2, R11, 0x1f, RZ ;  /* 0x0000001f0b027819 */ /* 0x000fe200000006ff */
[----:B------:R-:W-:-:S03]  /*3b70*/  UMOV UR6, 0x40 ;  /* 0x0000004000067882 */ /* 0x000fc60000000000 */
[----:B------:R-:W-:Y:S01]  /*3b80*/  UVIRTCOUNT.DEALLOC.SMPOOL 0x80 ;  /* 0x000000800000784c */ /* 0x000fe20000000000 */
[----:B--2---:R-:W-:Y:S02]  /*3b90*/  ULEA UR4, UR4, UR6, 0x18 ;  /* 0x0000000604047291 */ /* 0x004fe4000f8ec0ff */
[----:B------:R-:W-:-:S07]  /*3ba0*/  ULEA UR6, UR15, UR5, 0x3 ;  /* 0x000000050f067291 */ /* 0x000fce000f8e18ff */
[----:B------:R2:W-:Y:S02]  /*3bb0*/  @P0 STS.U8 [UR4+0x1c], R0 ;  /* 0x00001c00ff000988 */ /* 0x0005e40008000004 */
[----:B------:R-:W4:Y:S02]  /*3bc0*/  SYNCS.PHASECHK.TRANS64.TRYWAIT P0, [UR6], R2 ;  /* 0x00000002ff0075a7 */ /* 0x000f240008001106 */
[----:B--2-4-:R-:W-:Y:S05]  /*3bd0*/  @!P0 BRA `(.L_x_70) ;  /* 0x00000040000c8947 */ /* 0x014fea0003800000 */
.L_x_163:
[----:B-1----:R-:W-:-:S04]  /*3be0*/  UIADD3 UR7, UPT, UPT, UR15, 0x1, URZ ;  /* 0x000000010f077890 */ /* 0x002fc8000fffe0ff */
[----:B------:R-:W-:-:S04]  /*3bf0*/  UISETP.NE.AND UP0, UPT, UR7, 0x4, UPT ;  /* 0x000000040700788c */ /* 0x000fc8000bf05270 */
[----:B------:R-:W-:Y:S02]  /*3c00*/  USEL UR8, URZ, 0x1, UP0 ;  /* 0x00000001ff087887 */ /* 0x000fe40008000000 */
[----:B------:R-:W-:-:S04]  /*3c10*/  USEL UR7, UR7, URZ, UP0 ;  /* 0x000000ff07077287 */ /* 0x000fc80008000000 */
[----:B------:R-:W-:Y:S01]  /*3c20*/  ULEA UR6, UR7, UR5, 0x3 ;  /* 0x0000000507067291 */ /* 0x000fe2000f8e18ff */
[----:B--2---:R-:W-:-:S04]  /*3c30*/  LOP3.LUT R2, R11, UR8, RZ, 0x3c, !PT ;  /* 0x000000080b027c12 */ /* 0x004fc8000f8e3cff */
[----:B------:R-:W-:-:S04]  /*3c40*/  SHF.L.U32 R3, R2, 0x1f, RZ ;  /* 0x0000001f02037819 */ /* 0x000fc800000006ff */
[----:B------:R-:W1:Y:S02]  /*3c50*/  SYNCS.PHASECHK.TRANS64.TRYWAIT P0, [UR6], R3 ;  /* 0x00000003ff0075a7 */ /* 0x000e640008001106 */
[----:B-1----:R-:W-:Y:S05]  /*3c60*/  @!P0 BRA `(.L_x_71) ;  /* 0x0000004000008947 */ /* 0x002fea0003800000 */
.L_x_165:
        /* <DEDUP_REMOVED lines=9> */
.L_x_167:
[----:B------:R-:W-:-:S04]  /*3d00*/  UIADD3 UR7, UPT, UPT, UR7, 0x1, URZ ;  /* 0x0000000107077890 */ /* 0x000fc8000fffe0ff */
[----:B------:R-:W-:-:S04]  /*3d10*/  UISETP.NE.AND UP0, UPT, UR7, 0x4, UPT ;  /* 0x000000040700788c */ /* 0x000fc8000bf05270 */
[----:B------:R-:W-:Y:S02]  /*3d20*/  USEL UR6, URZ, 0x1, UP0 ;  /* 0x00000001ff067887 */ /* 0x000fe40008000000 */
[----:B------:R-:W-:-:S04]  /*3d30*/  USEL UR7, UR7, URZ, UP0 ;  /* 0x000000ff07077287 */ /* 0x000fc80008000000 */
[----:B------:R-:W-:Y:S01]  /*3d40*/  ULEA UR7, UR7, UR5, 0x3 ;  /* 0x0000000507077291 */ /* 0x000fe2000f8e18ff */
[----:B------:R-:W-:-:S04]  /*3d50*/  LOP3.LUT R2, R2, UR6, RZ, 0x3c, !PT ;  /* 0x0000000602027c12 */ /* 0x000fc8000f8e3cff */
[----:B------:R-:W-:-:S04]  /*3d60*/  SHF.L.U32 R2, R2, 0x1f, RZ ;  /* 0x0000001f02027819 */ /* 0x000fc800000006ff */
[----:B------:R-:W2:Y:S02]  /*3d70*/  SYNCS.PHASECHK.TRANS64.TRYWAIT P0, [UR7], R2 ;  /* 0x00000002ff0075a7 */ /* 0x000ea40008001107 */
[----:B--2---:R-:W-:Y:S05]  /*3d80*/  @!P0 BRA `(.L_x_73) ;  /* 0x0000003c00e88947 */ /* 0x004fea0003800000 */
.L_x_169:
[----:B------:R-:W-:Y:S01]  /*3d90*/  NOP ;  /* 0x0000000000007918 */ /* 0x000fe20000000000 */
[----:B-1----:R-:W1:Y:S01]  /*3da0*/  LDS R0, [UR4+0x14] ;  /* 0x00001404ff007984 */ /* 0x002e620008000800 */
[----:B------:R-:W-:Y:S01]  /*3db0*/  ULOP3.LUT UR6, UR16, 0xffff, URZ, 0xc0, !UPT ;  /* 0x0000ffff10067892 */ /* 0x000fe2000f8ec0ff */
[----:B------:R-:W-:Y:S01]  /*3dc0*/  UMOV UR8, 0xffff ;  /* 0x0000ffff00087882 */ /* 0x000fe20000000000 */
[----:B------:R-:W-:Y:S02]  /*3dd0*/  UMOV UR5, 0x1 ;  /* 0x0000000100057882 */ /* 0x000fe40000000000 */
[----:B------:R-:W-:-:S04]  /*3de0*/  USHF.R.U32.HI UR6, URZ, 0x5, UR6 ;  /* 0x00000005ff067899 */ /* 0x000fc80008011606 */
[----:B------:R-:W-:Y:S02]  /*3df0*/  USHF.L.U32 UR8, UR8, UR6, URZ ;  /* 0x0000000608087299 */ /* 0x000fe400080006ff */
[----:B------:R-:W-:-:S04]  /*3e00*/  USHF.L.U32 UR5, UR5, UR6, URZ ;  /* 0x0000000605057299 */ /* 0x000fc800080006ff */
[----:B-1----:R-:W-:-:S04]  /*3e10*/  LOP3.LUT R0, R0, UR8, RZ, 0xc0, !PT ;  /* 0x0000000800007c12 */ /* 0x002fc8000f8ec0ff */
[----:B------:R-:W-:-:S13]  /*3e20*/  ISETP.NE.AND P0, PT, R0, UR8, PT ;  /* 0x0000000800007c0c */ /* 0x000fda000bf05270 */
[----:B------:R-:W-:Y:S05]  /*3e30*/  @P0 BRA `(.L_x_74) ;  /* 0x0000000000580947 */ /* 0x000fea0003800000 */
[----:B------:R-:W1:Y:S02]  /*3e40*/  LDS R0, [UR4+0x18] ;  /* 0x00001804ff007984 */ /* 0x000e640008000800 */
[----:B-1----:R-:W-:-:S04]  /*3e50*/  LOP3.LUT R0, R0, UR5, RZ, 0xc0, !PT ;  /* 0x0000000500007c12 */ /* 0x002fc8000f8ec0ff */
[----:B------:R-:W-:-:S13]  /*3e60*/  ISETP.NE.AND P0, PT, R0, UR5, PT ;  /* 0x0000000500007c0c */ /* 0x000fda000bf05270 */
[----:B------:R-:W-:Y:S05]  /*3e70*/  @P0 BRA `(.L_x_75) ;  /* 0x00000000003c0947 */ /* 0x000fea0003800000 */
[----:B------:R-:W1:Y:S01]  /*3e80*/  S2R R2, SR_LANEID ;  /* 0x0000000000027919 */ /* 0x000e620000000000 */
[----:B------:R-:W-:Y:S01]  /*3e90*/  ULOP3.LUT UR8, URZ, UR8, URZ, 0x33, !UPT ;  /* 0x00000008ff087292 */ /* 0x000fe2000f8e33ff */
[----:B------:R-:W-:Y:S02]  /*3ea0*/  VOTEU.ANY UR7, UPT, PT ;  /* 0x0000000000077886 */ /* 0x000fe400038e0100 */
[----:B------:R-:W-:-:S03]  /*3eb0*/  UFLO.U32 UR7, UR7 ;  /* 0x00000007000772bd */ /* 0x000fc600080e0000 */
[----:B------:R-:W-:-:S04]  /*3ec0*/  IMAD.U32 R0, RZ, RZ, UR8 ;  /* 0x00000008ff007e24 */ /* 0x000fc8000f8e00ff */
[----:B------:R2:W4:Y:S02]  /*3ed0*/  REDUX UR6, R0 ;  /* 0x00000000000673c4 */ /* 0x0005240000000000 */
[----:B------:R1:W-:Y:S02]  /*3ee0*/  UTCATOMSWS.AND URZ, UR8 ;  /* 0x0000000800ff79e3 */ /* 0x0003e40008000000 */
[----:B-1----:R-:W-:Y:S02]  /*3ef0*/  ISETP.EQ.U32.AND P0, PT, R2, UR7, PT ;  /* 0x0000000702007c0c */ /* 0x002fe4000bf02070 */
[----:B--2---:R-:W-:Y:S02]  /*3f00*/  LOP3.LUT R0, RZ, UR5, RZ, 0x33, !PT ;  /* 0x00000005ff007c12 */ /* 0x004fe4000f8e33ff */
[----:B----4-:R-:W-:Y:S02]  /*3f10*/  MOV R2, UR6 ;  /* 0x0000000600027c02 */ /* 0x010fe40008000f00 */
[----:B------:R-:W1:Y:S07]  /*3f20*/  REDUX UR5, R0 ;  /* 0x00000000000573c4 */ /* 0x000e6e0000000000 */
[----:B------:R2:W-:Y:S01]  /*3f30*/  @P0 ATOMS.AND RZ, [UR4+0x14], R2 ;  /* 0x00001402ffff098c */ /* 0x0005e2000a800004 */
[----:B-1----:R-:W-:-:S05]  /*3f40*/  IMAD.U32 R0, RZ, RZ, UR5 ;  /* 0x00000005ff007e24 */ /* 0x002fca000f8e00ff */
[----:B------:R2:W-:Y:S01]  /*3f50*/  @P0 ATOMS.AND RZ, [UR4+0x18], R0 ;  /* 0x00001800ffff098c */ /* 0x0005e2000a800004 */
[----:B------:R-:W-:Y:S05]  /*3f60*/  BRA `(.L_x_76) ;  /* 0x0000000000147947 */ /* 0x000fea0003800000 */
.L_x_75:
[----:B------:R-:W-:Y:S02]  /*3f70*/  MOV R2, 0x3f90 ;  /* 0x00003f9000027802 */ /* 0x000fe40000000f00 */
[----:B---3-5:R-:W-:Y:S05]  /*3f80*/  CALL.REL.NOINC `($__internal_0_$__cuda_sm10x_tcgen05_guardrail_trap_col_being_dealloced_not_returned_by_alloc) ;  /* 0x00000040005c7944 */ /* 0x028fea0003c00000 */
[----:B------:R-:W-:Y:S05]  /*3f90*/  BRA `(.L_x_76) ;  /* 0x0000000000087947 */ /* 0x000fea0003800000 */
.L_x_74:
[----:B------:R-:W-:Y:S02]  /*3fa0*/  MOV R2, 0x3fc0 ;  /* 0x00003fc000027802 */ /* 0x000fe40000000f00 */
[----:B---3-5:R-:W-:Y:S05]  /*3fb0*/  CALL.REL.NOINC `($__internal_2_$__cuda_sm10x_tcgen05_guardrail_trap_unallocated_columns_being_dealloced) ;  /* 0x0000004000687944 */ /* 0x028fea0003c00000 */
.L_x_76:
[----:B------:R-:W-:Y:S01]  /*3fc0*/  NOP ;  /* 0x0000000000007918 */ /* 0x000fe20000000000 */
[----:B------:R-:W-:Y:S05]  /*3fd0*/  EXIT ;  /* 0x000000000000794d */ /* 0x000fea0003800000 */
.L_x_58:
[----:B------:R-:W-:-:S09]  /*3fe0*/  UISETP.NE.OR UP2, UPT, UR8, 0x3, !UP2 ;  /* 0x000000030800788c */ /* 0x000fd2000d745670 */
[----:B------:R-:W-:Y:S05]  /*3ff0*/  BRA.U UP2, `(.L_x_77) ;  /* 0x0000000d02ac7547 */ /* 0x000fea000b800000 */
[----:B------:R-:W1:Y:S01]  /*4000*/  LDC R0, c[0x0][0xb30] ;  /* 0x0002cc00ff007b82 */ /* 0x000e620000000800 */
[----:B------:R-:W2:Y:S01]  /*4010*/  LDCU.64 UR8, c[0x0][0x888] ;  /* 0x00011100ff0877ac */ /* 0x000ea20008000a00 */
[----:B------:R-:W-:Y:S01]  /*4020*/  IMAD.MOV.U32 R32, RZ, RZ, 0x1 ;  /* 0x00000001ff207424 */ /* 0x000fe200078e00ff */
[----:B------:R-:W-:Y:S01]  /*4030*/  CS2R R28, SRZ ;  /* 0x00000000001c7805 */ /* 0x000fe2000001ff00 */
[----:B------:R-:W-:Y:S01]  /*4040*/  IMAD.MOV.U32 R25, RZ, RZ, 0x1000 ;  /* 0x00001000ff197424 */ /* 0x000fe200078e00ff */
[----:B------:R-:W4:Y:S03]  /*4050*/  LDCU.64 UR4, c[0x0][0x890] ;  /* 0x00011200ff0477ac */ /* 0x000f260008000a00 */
[----:B------:R-:W3:Y:S01]  /*4060*/  LDC R24, c[0x0][0x370] ;  /* 0x0000dc00ff187b82 */ /* 0x000ee20000000800 */
[----:B------:R-:W-:Y:S01]  /*4070*/  UMOV UR7, 0x400 ;  /* 0x0000040000077882 */ /* 0x000fe20000000000 */
[----:B------:R-:W-:-:S02]  /*4080*/  UPLOP3.LUT UP1, UPT, UPT, UPT, UPT, 0x40, 0x4 ;  /* 0x000000000004789c */ /* 0x000fc40003f2e870 */
[----:B------:R-:W-:Y:S01]  /*4090*/  ULEA UR7, UR37, UR7, 0x18 ;  /* 0x0000000725077291 */ /* 0x000fe2000f8ec0ff */
[----:B------:R-:W-:-:S03]  /*40a0*/  UMOV UR13, URZ ;  /* 0x000000ff000d7c82 */ /* 0x000fc60008000000 */
[----:B------:R-:W3:Y:S01]  /*40b0*/  LDC R3, c[0x0][0xb0c] ;  /* 0x0002c300ff037b82 */ /* 0x000ee20000000800 */
[----:B--2---:R-:W-:Y:S02]  /*40c0*/  UISETP.NE.U32.AND UP3, UPT, UR8, URZ, UPT ;  /* 0x000000ff0800728c */ /* 0x004fe4000bf65070 */
[----:B----4-:R-:W-:-:S05]  /*40d0*/  UISETP.NE.U32.AND UP4, UPT, UR4, URZ, UPT ;  /* 0x000000ff0400728c */ /* 0x010fca000bf85070 */
[----:B------:R-:W2:Y:S01]  /*40e0*/  LDC R22, c[0x0][0xb20] ;  /* 0x0002c800ff167b82 */ /* 0x000ea20000000800 */
[----:B-1----:R-:W-:Y:S01]  /*40f0*/  ISETP.NE.AND P1, PT, R0, 0x1, PT ;  /* 0x000000010000780c */ /* 0x002fe20003f25270 */
[----:B------:R-:W-:Y:S02]  /*4100*/  UISETP.NE.AND.EX UP3, UPT, UR9, URZ, UPT, UP3 ;  /* 0x000000ff0900728c */ /* 0x000fe4000bf65330 */
[----:B------:R-:W-:-:S04]  /*4110*/  UISETP.NE.AND.EX UP4, UPT, UR5, URZ, UPT, UP4 ;  /* 0x000000ff0500728c */ /* 0x000fc8000bf85340 */
[----:B------:R-:W1:Y:S08]  /*4120*/  LDC.64 R30, c[0x0][0x348] ;  /* 0x0000d200ff1e7b82 */ /* 0x000e700000000a00 */
[----:B------:R-:W4:Y:S08]  /*4130*/  LDC.64 R14, c[0x0][0xb10] ;  /* 0x0002c400ff0e7b82 */ /* 0x000f300000000a00 */
[----:B------:R-:W1:Y:S08]  /*4140*/  LDC.64 R6, c[0x0][0xb18] ;  /* 0x0002c600ff067b82 */ /* 0x000e700000000a00 */
[----:B------:R-:W1:Y:S08]  /*4150*/  LDC.64 R4, c[0x0][0xb28] ;  /* 0x0002ca00ff047b82 */ /* 0x000e700000000a00 */
[----:B--23--:R-:W1:Y:S02]  /*4160*/  LDC R23, c[0x0][0x374] ;  /* 0x0000dd00ff177b82 */ /* 0x00ce640000000800 */
.L_x_86:
[C---:B------:R-:W-:Y:S02]  /*4170*/  LEA R0, R29.reuse, UR7, 0x3 ;  /* 0x000000071d007c11 */ /* 0x040fe4000f8e18ff */
[----:B------:R-:W-:Y:S02]  /*4180*/  SHF.L.U32 R2, R28, 0x1f, RZ ;  /* 0x0000001f1c027819 */ /* 0x000fe400000006ff */
[----:B------:R-:W-:Y:S02]  /*4190*/  LEA R16, R29, UR7, 0x4 ;  /* 0x000000071d107c11 */ /* 0x000fe4000f8e20ff */
[----:B--2---:R-:W2:Y:S02]  /*41a0*/  SYNCS.PHASECHK.TRANS64.TRYWAIT P0, [R0+URZ+0x110], R2 ;  /* 0x00011002000075a7 */ /* 0x004ea400080011ff */
[----:B--2---:R-:W-:Y:S05]  /*41b0*/  @!P0 BRA `(.L_x_78) ;  /* 0x0000003800f48947 */ /* 0x004fea0003800000 */
.L_x_170:
[----:B------:R-:W-:Y:S01]  /*41c0*/  ISETP.GE.AND P0, PT, R26, 0x1, PT ;  /* 0x000000011a00780c */ /* 0x000fe20003f06270 */
[----:B------:R-:W3:Y:S01]  /*41d0*/  LDS.128 R16, [R16+0x1a0] ;  /* 0x0001a00010107984 */ /* 0x000ee20000000c00 */
[----:B--2---:R-:W-:Y:S01]  /*41e0*/  VIADD R0, R0, 0x120 ;  /* 0x0000012000007836 */ /* 0x004fe20000000000 */
[----:B------:R-:W-:Y:S01]  /*41f0*/  @!PT LDS RZ, [RZ] ;  /* 0x00000000fffff984 */ /* 0x000fe20000000800 */
[----:B------:R-:W-:Y:S01]  /*4200*/  @!PT LDS RZ, [RZ] ;  /* 0x00000000fffff984 */ /* 0x000fe20000000800 */
[----:B------:R-:W-:Y:S01]  /*4210*/  @!PT LDS RZ, [RZ] ;  /* 0x00000000fffff984 */ /* 0x000fe20000000800 */
[----:B------:R-:W-:Y:S01]  /*4220*/  @!PT LDS RZ, [RZ] ;  /* 0x00000000fffff984 */ /* 0x000fe20000000800 */
[----:B------:R2:W-:Y:S06]  /*4230*/  MEMBAR.ALL.CTA ;  /* 0x0000000000007992 */ /* 0x0005ec0000008000 */
[----:B--2---:R-:W2:Y:S01]  /*4240*/  FENCE.VIEW.ASYNC.S ;  /* 0x00000000000073c6 */ /* 0x004ea20000000000 */
[----:B------:R-:W-:Y:S04]  /*4250*/  PRMT R0, RZ, 0x654, R0 ;  /* 0x00000654ff007816 */ /* 0x000fe80000000000 */
[----:B--2---:R2:W-:Y:S01]  /*4260*/  SYNCS.ARRIVE.TRANS64.RED.A1T0 RZ, [R0+URZ], RZ ;  /* 0x000000ff00ff79a7 */ /* 0x0045e200081004ff */
[----:B---3--:R-:W-:Y:S11]  /*4270*/  LOP3.LUT P3, RZ, R18, 0x1, RZ, 0xc0, !PT ;  /* 0x0000000112ff7812 */ /* 0x008ff6000786c0ff */
[----:B------:R-:W-:Y:S02]  /*4280*/  @!UPT UIADD3 URZ, UPT, UPT, URZ, URZ, URZ ;  /* 0x000000fffffff290 */ /* 0x000fe4000fffe0ff */
[----:B------:R-:W-:Y:S02]  /*4290*/  @P3 MOV R11, R16 ;  /* 0x00000010000b3202 */ /* 0x000fe40000000f00 */
[----:B------:R-:W-:Y:S01]  /*42a0*/  @P3 LOP3.LUT R10, R17, 0xffff, RZ, 0xc0, !PT ;  /* 0x0000ffff110a3812 */ /* 0x000fe200078ec0ff */
[----:B--2---:R-:W-:Y:S06]  /*42b0*/  @!P0 BRA `(.L_x_79) ;  /* 0x0000000000a48947 */ /* 0x004fec0003800000 */
[-C--:B-1----:R-:W-:Y:S01]  /*42c0*/  IMAD.HI.U32 R0, R23, R7.reuse, RZ ;  /* 0x0000000717007227 */ /* 0x082fe200078e00ff */
[----:B------:R-:W-:Y:S02]  /*42d0*/  ISETP.NE.AND P0, PT, R6, 0x1, PT ;  /* 0x000000010600780c */ /* 0x000fe40003f05270 */
[----:B------:R-:W-:Y:S01]  /*42e0*/  ISETP.NE.AND P2, PT, R26, 0x1, PT ;  /* 0x000000011a00780c */ /* 0x000fe20003f45270 */
[----:B----4-:R-:W-:Y:S01]  /*42f0*/  IMAD.HI.U32 R9, R24, R14, RZ ;  /* 0x0000000e18097227 */ /* 0x010fe200078e00ff */
[----:B------:R-:W-:Y:S02]  /*4300*/  SHF.R.U32.HI R0, RZ, R22, R0 ;  /* 0x00000016ff007219 */ /* 0x000fe40000011600 */
[----:B------:R-:W-:Y:S01]  /*4310*/  ISETP.NE.AND P4, PT, R3, 0x1, PT ;  /* 0x000000010300780c */ /* 0x000fe20003f85270 */
[----:B------:R-:W-:Y:S01]  /*4320*/  IMAD.HI.U32 R13, R10, R7, RZ ;  /* 0x000000070a0d7227 */ /* 0x000fe200078e00ff */
[----:B------:R-:W-:Y:S02]  /*4330*/  SHF.R.U32.HI R9, RZ, R15, R9 ;  /* 0x0000000fff097219 */ /* 0x000fe40000011609 */
[----:B------:R-:W-:Y:S01]  /*4340*/  SEL R0, R23, R0, !P0 ;  /* 0x0000000017007207 */ /* 0x000fe20004000000 */
[----:B------:R-:W-:Y:S01]  /*4350*/  IMAD.HI.U32 R12, R11, R14, RZ ;  /* 0x0000000e0b0c7227 */ /* 0x000fe200078e00ff */
[----:B------:R-:W-:Y:S03]  /*4360*/  SEL R9, R24, R9, !P4 ;  /* 0x0000000918097207 */ /* 0x000fe60006000000 */
[-C--:B------:R-:W-:Y:S01]  /*4370*/  IMAD.HI.U32 R8, R0, R4.reuse, RZ ;  /* 0x0000000400087227 */ /* 0x080fe200078e00ff */
[----:B------:R-:W-:Y:S03]  /*4380*/  SHF.R.U32.HI R12, RZ, R15, R12 ;  /* 0x0000000fff0c7219 */ /* 0x000fe6000001160c */
[----:B------:R-:W-:Y:S01]  /*4390*/  IMAD.HI.U32 R2, R9, R4, RZ ;  /* 0x0000000409027227 */ /* 0x000fe200078e00ff */
[-C--:B------:R-:W-:Y:S02]  /*43a0*/  @P2 SHF.R.U32.HI R0, RZ, R5.reuse, R8 ;  /* 0x00000005ff002219 */ /* 0x080fe40000011608 */
[----:B------:R-:W-:Y:S02]  /*43b0*/  SHF.R.U32.HI R8, RZ, R22, R13 ;  /* 0x00000016ff087219 */ /* 0x000fe4000001160d */
[----:B------:R-:W-:Y:S01]  /*43c0*/  @P2 SHF.R.U32.HI R9, RZ, R5, R2 ;  /* 0x00000005ff092219 */ /* 0x000fe20000011602 */
[----:B------:R-:W-:Y:S01]  /*43d0*/  IMAD R0, R26, R0, RZ ;  /* 0x000000001a007224 */ /* 0x000fe200078e02ff */
[----:B------:R-:W-:Y:S02]  /*43e0*/  SEL R8, R10, R8, !P0 ;  /* 0x000000080a087207 */ /* 0x000fe40004000000 */
[----:B------:R-:W-:Y:S01]  /*43f0*/  SEL R2, R11, R12, !P4 ;  /* 0x0000000c0b027207 */ /* 0x000fe20006000000 */
[----:B------:R-:W-:Y:S01]  /*4400*/  IMAD R12, R26, R9, RZ ;  /* 0x000000091a0c7224 */ /* 0x000fe200078e02ff */
[C---:B------:R-:W-:Y:S01]  /*4410*/  ISETP.GE.AND P0, PT, R8.reuse, R0, PT ;  /* 0x000000000800720c */ /* 0x040fe20003f06270 */
[----:B------:R-:W-:Y:S03]  /*4420*/  IMAD.HI.U32 R0, R8, R4, RZ ;  /* 0x0000000408007227 */ /* 0x000fe600078e00ff */
[----:B------:R-:W-:Y:S02]  /*4430*/  ISETP.GE.OR P0, PT, R2, R12, P0 ;  /* 0x0000000c0200720c */ /* 0x000fe40000706670 */
[-C--:B------:R-:W-:Y:S04]  /*4440*/  SHF.R.U32.HI R0, RZ, R5.reuse, R0 ;  /* 0x00000005ff007219 */ /* 0x080fe80000011600 */
[----:B------:R-:W-:Y:S05]  /*4450*/  SEL R13, R8, R0, !P2 ;  /* 0x00000000080d7207 */ /* 0x000fea0005000000 */
[----:B------:R-:W-:Y:S02]  /*4460*/  IMAD.MOV R12, RZ, RZ, -R13 ;  /* 0x000000ffff0c7224 */ /* 0x000fe400078e0a0d */
[----:B------:R-:W-:Y:S04]  /*4470*/  @!P0 IMAD.HI.U32 R0, R2, R4, RZ ;  /* 0x0000000402008227 */ /* 0x000fe800078e00ff */
[----:B------:R-:W-:Y:S01]  /*4480*/  IMAD R12, R26, R12, R8 ;  /* 0x0000000c1a0c7224 */ /* 0x000fe200078e0208 */
[----:B------:R-:W-:Y:S04]  /*4490*/  @!P0 SHF.R.U32.HI R0, RZ, R5, R0 ;  /* 0x00000005ff008219 */ /* 0x000fe80000011600 */
[----:B------:R-:W-:Y:S04]  /*44a0*/  @!P0 SEL R0, R2, R0, !P2 ;  /* 0x0000000002008207 */ /* 0x000fe80005000000 */
[----:B------:R-:W-:Y:S01]  /*44b0*/  @!P0 IADD3 R13, PT, PT, R13, -R0, RZ ;  /* 0x800000000d0d8210 */ /* 0x000fe20007ffe0ff */
[----:B------:R-:W-:Y:S01]  /*44c0*/  @!P0 IMAD R0, R9, R12, R0 ;  /* 0x0000000c09008224 */ /* 0x000fe200078e0200 */
[----:B------:R-:W-:Y:S01]  /*44d0*/  IADD3 R9, PT, PT, -R8, RZ, RZ ;  /* 0x000000ff08097210 */ /* 0x000fe20007ffe1ff */
[--C-:B------:R-:W-:Y:S02]  /*44e0*/  IMAD.MOV R12, RZ, RZ, -R2.reuse ;  /* 0x000000ffff0c7224 */ /* 0x100fe400078e0a02 */
[----:B------:R-:W-:Y:S02]  /*44f0*/  @!P0 IMAD R8, R13, R26, R2 ;  /* 0x0000001a0d088224 */ /* 0x000fe400078e0202 */
[----:B------:R-:W-:Y:S02]  /*4500*/  @!P0 IMAD.MOV.U32 R2, RZ, RZ, R0 ;  /* 0x000000ffff028224 */ /* 0x000fe400078e0000 */
[----:B------:R-:W-:Y:S02]  /*4510*/  IMAD R11, R3, R12, R11 ;  /* 0x0000000c030b7224 */ /* 0x000fe400078e020b */
[----:B------:R-:W-:Y:S02]  /*4520*/  IMAD R10, R6, R9, R10 ;  /* 0x00000009060a7224 */ /* 0x000fe400078e020a */
[----:B------:R-:W-:Y:S02]  /*4530*/  IMAD R11, R2, R3, R11 ;  /* 0x00000003020b7224 */ /* 0x000fe400078e020b */
[----:B------:R-:W-:Y:S02]  /*4540*/  IMAD R10, R8, R6, R10 ;  /* 0x00000006080a7224 */ /* 0x000fe400078e020a */
.L_x_79:
[----:B------:R-:W-:Y:S05]  /*4550*/  BRA.U UP1, `(.L_x_80) ;  /* 0x0000000101107547 */ /* 0x000fea000b800000 */
[----:B------:R-:W-:Y:S04]  /*4560*/  MOV R2, UR6 ;  /* 0x0000000600027c02 */ /* 0x000fe80008000f00 */
[----:B------:R-:W-:Y:S04]  /*4570*/  SHF.L.U32 R2, R2, 0x1f, RZ ;  /* 0x0000001f02027819 */ /* 0x000fe800000006ff */
[----:B------:R-:W2:Y:S02]  /*4580*/  SYNCS.PHASECHK.TRANS64.TRYWAIT P0, [UR7+0x108], R2 ;  /* 0x00010802ff0075a7 */ /* 0x000ea40008001107 */
[----:B--2---:R-:W-:Y:S05]  /*4590*/  @!P0 BRA `(.L_x_81) ;  /* 0x0000003800108947 */ /* 0x004fea0003800000 */
.L_x_80:
[----:B------:R-:W-:Y:S02]  /*45a0*/  R2UR UR11, R21 ;  /* 0x00000000150b72ca */ /* 0x000fe400000e0000 */
[----:B------:R-:W-:Y:S02]  /*45b0*/  R2UR UR10, R20 ;  /* 0x00000000140a72ca */ /* 0x000fe400000e0000 */
[----:B------:R-:W-:Y:S04]  /*45c0*/  ISETP.NE.U32.AND P2, PT, RZ, UR4, PT ;  /* 0x00000004ff007c0c */ /* 0x000fe8000bf45070 */
[----:B------:R-:W-:Y:S05]  /*45d0*/  ISETP.NE.AND.EX P2, PT, RZ, UR5, PT, P2 ;  /* 0x00000005ff007c0c */ /* 0x000fea000bf45320 */
[----:B------:R-:W-:Y:S02]  /*45e0*/  USHF.L.U32 UR11, UR11, 0x6, URZ ;  /* 0x000000060b0b7899 */ /* 0x000fe400080006ff */
[----:B------:R-:W-:Y:S01]  /*45f0*/  USHF.L.U32 UR10, UR10, 0x6, URZ ;  /* 0x000000060a0a7899 */ /* 0x000fe200080006ff */
[----:B------:R-:W-:Y:S11]  /*4600*/  BRA.U !UP4, `(.L_x_82) ;  /* 0x000000010c347547 */ /* 0x000ff6000b800000 */
[----:B------:R-:W-:Y:S01]  /*4610*/  UPLOP3.LUT UP0, UPT, UPT, UPT, UP3, 0x80, 0x8 ;  /* 0x000000000008789c */ /* 0x000fe20003f0f030 */
[----:B--2---:R-:W-:Y:S02]  /*4620*/  HFMA2 R0, -RZ, RZ, 0, 5.9604644775390625e-08 ;  /* 0x00000001ff007431 */ /* 0x004fe400000001ff */
[----:B------:R-:W-:Y:S03]  /*4630*/  IMAD.MOV.U32 R60, RZ, RZ, 0x1 ;  /* 0x00000001ff3c7424 */ /* 0x000fe600078e00ff */
[----:B------:R-:W-:Y:S05]  /*4640*/  PLOP3.LUT P0, PT, PT, PT, UP0, 0x80, 0x8 ;  /* 0x000000000008781c */ /* 0x000fea0003f0f008 */
[----:B------:R-:W2:Y:S01]  /*4650*/  @UP0 LDCU.64 UR14, c[0x0][0x888] ;  /* 0x00011100ff0e07ac */ /* 0x000ea20008000a00 */
[----:B------:R-:W-:Y:S07]  /*4660*/  @UP0 UIMAD UR8, UR36, UR4, URZ ;  /* 0x00000004240802a4 */ /* 0x000fee000f8e02ff */
[----:B------:R-:W-:Y:S01]  /*4670*/  @!P0 PRMT R60, R0, 0x7610, R60 ;  /* 0x00007610003c8816 */ /* 0x000fe2000000003c */
[----:B--2---:R-:W-:Y:S03]  /*4680*/  @UP0 UIMAD.WIDE UR14, UR8, 0x4, UR14 ;  /* 0x00000004080e08a5 */ /* 0x004fe6000f8e020e */
[----:B------:R-:W2:Y:S03]  /*4690*/  @!UP0 LDCU UR8, c[0x0][0x880] ;  /* 0x00011000ff0887ac */ /* 0x000ea60008000800 */
[----:B------:R-:W-:Y:S01]  /*46a0*/  IMAD.U32 R8, RZ, RZ, UR14 ;  /* 0x0000000eff087e24 */ /* 0x000fe2000f8e00ff */
[----:B------:R-:W-:Y:S05]  /*46b0*/  MOV R9, UR15 ;  /* 0x0000000f00097c02 */ /* 0x000fea0008000f00 */
[----:B-----5:R3:W5:Y:S02]  /*46c0*/  @P0 LDG.E R35, desc[UR46][R8.64] ;  /* 0x0000002e08230981 */ /* 0x020764000c1e1900 */
[----:B--23--:R-:W-:Y:S07]  /*46d0*/  @!P0 IMAD.U32 R35, RZ, RZ, UR8 ;  /* 0x00000008ff238e24 */ /* 0x00cfee000f8e00ff */
.L_x_82:
[----:B-----5:R-:W-:Y:S01]  /*46e0*/  @!P2 FSETP.EQ.AND P0, PT, R35, RZ, PT ;  /* 0x000000ff2300a20b */ /* 0x020fe20003f02000 */
[----:B------:R-:W-:Y:S01]  /*46f0*/  @!UPT UIADD3 URZ, UPT, UPT, URZ, URZ, URZ ;  /* 0x000000fffffff290 */ /* 0x000fe2000fffe0ff */
[----:B------:R-:W-:Y:S11]  /*4700*/  @!P2 BRA `(.L_x_83) ;  /* 0x000000000014a947 */ /* 0x000ff60003800000 */
[----:B------:R-:W-:Y:S02]  /*4710*/  LOP3.LUT P2, RZ, R60, 0xff, RZ, 0xc0, !PT ;  /* 0x000000ff3cff7812 */ /* 0x000fe4000784c0ff */
[----:B------:R-:W-:Y:S04]  /*4720*/  PLOP3.LUT P0, PT, PT, PT, UP0, 0x80, 0x8 ;  /* 0x000000000008781c */ /* 0x000fe80003f0f008 */
[----:B------:R-:W-:Y:S07]  /*4730*/  PLOP3.LUT P0, PT, P0, PT, PT, 0x8, 0x80 ;  /* 0x000000000080781c */ /* 0x000fee000070e170 */
[----:B------:R-:W-:Y:S11]  /*4740*/  @P2 FSETP.EQ.AND P0, PT, R35, RZ, PT ;  /* 0x000000ff2300220b */ /* 0x000ff60003f02000 */
[----:B------:R-:W-:Y:S02]  /*4750*/  @!UPT UIADD3 URZ, UPT, UPT, URZ, URZ, URZ ;  /* 0x000000fffffff290 */ /* 0x000fe4000fffe0ff */
.L_x_83:
[----:B------:R-:W-:Y:S01]  /*4760*/  ULEA UR15, UR13, UR7, 0x3 ;  /* 0x000000070d0f7291 */ /* 0x000fe2000f8e18ff */
[----:B------:R-:W-:Y:S02]  /*4770*/  SHF.L.U32 R9, R32, 0x1f, RZ ;  /* 0x0000001f20097819 */ /* 0x000fe400000006ff */
[----:B------:R-:W-:Y:S04]  /*4780*/  ELECT P4, URZ, PT ;  /* 0x0000000000ff782f */ /* 0x000fe80003880000 */
[----:B------:R-:W-:Y:S02]  /*4790*/  PLOP3.LUT P4, PT, P0, P4, PT, 0xf2, 0x2f ;  /* 0x00000000002f781c */ /* 0x000fe40000789e72 */
[----:B------:R-:W3:Y:S11]  /*47a0*/  SYNCS.PHASECHK.TRANS64.TRYWAIT P2, [UR15+0xe8], R9 ;  /* 0x0000e809ff0075a7 */ /* 0x000ef6000804110f */
[----:B-1----:R-:W-:Y:S05]  /*47b0*/  @!P4 IADD3 R8, P0, PT, R30, 0x580, RZ ;  /* 0x000005801e08c810 */ /* 0x002fea0007f1e0ff */
[----:B--2---:R-:W-:Y:S01]  /*47c0*/  @!P4 IMAD.X R2, RZ, RZ, R31, P0 ;  /* 0x000000ffff02c224 */ /* 0x004fe200000e061f */
[----:B---3--:R-:W-:Y:S07]  /*47d0*/  @!P2 BRA `(.L_x_84) ;  /* 0x000000340098a947 */ /* 0x008fee0003800000 */
.L_x_173:
[----:B------:R-:W2:Y:S01]  /*47e0*/  LDC.64 R12, c[0x0][0xb18] ;  /* 0x0002c600ff0c7b82 */ /* 0x000ea20000000a00 */
[----:B------:R-:W-:Y:S01]  /*47f0*/  @!P4 R2UR UR8, R2 ;  /* 0x000000000208c2ca */ /* 0x000fe200000e0000 */
[----:B------:R-:W-:Y:S01]  /*4800*/  VOTEU.ALL UP2, P4 ;  /* 0x0000000000ff7886 */ /* 0x000fe20002040000 */
[----:B------:R-:W-:Y:S01]  /*4810*/  @!P4 R2UR UR9, R8 ;  /* 0x000000000809c2ca */ /* 0x000fe200000e0000 */
[----:B------:R-:W-:Y:S01]  /*4820*/  VOTEU.ALL UP1, P4 ;  /* 0x0000000000ff7886 */ /* 0x000fe20002020000 */
[----:B-1----:R-:W-:Y:S03]  /*4830*/  @!P4 IMAD.MOV.U32 R0, RZ, RZ, 0x1000 ;  /* 0x00001000ff00c424 */ /* 0x002fe600078e00ff */
[----:B------:R-:W1:Y:S01]  /*4840*/  @!P1 LDC R2, c[0x0][0xb0c] ;  /* 0x0002c300ff029b82 */ /* 0x000e620000000800 */
[----:B------:R-:W-:Y:S01]  /*4850*/  UMOV UR20, 0x0 ;  /* 0x0000000000147882 */ /* 0x000fe20000000000 */
[----:B------:R-:W-:Y:S01]  /*4860*/  UMOV UR21, 0x10000000 ;  /* 0x1000000000157882 */ /* 0x000fe20000000000 */
[----:B------:R-:W-:Y:S01]  /*4870*/  UMOV UR12, UR36 ;  /* 0x00000024000c7c82 */ /* 0x000fe20008000000 */
[----:B------:R-:W-:Y:S01]  /*4880*/  UIADD3 UR14, UPT, UPT, UR13, 0x1, URZ ;  /* 0x000000010d0e7890 */ /* 0x000fe2000fffe0ff */
[----:B------:R-:W-:Y:S01]  /*4890*/  @P3 SHF.R.U32.HI R27, RZ, 0x10, R17 ;  /* 0x00000010ff1b3819 */ /* 0x000fe20000011611 */
[----:B------:R-:W-:Y:S02]  /*48a0*/  VIADD R29, R29, 0x1 ;  /* 0x000000011d1d7836 */ /* 0x000fe40000000000 */
[----:B------:R-:W-:Y:S01]  /*48b0*/  IMAD.U32 R9, RZ, RZ, UR8 ;  /* 0x00000008ff097e24 */ /* 0x000fe2000f8e00ff */
[----:B------:R-:W-:Y:S01]  /*48c0*/  @!UP2 ULEA UR8, UR13, UR7, 0xc ;  /* 0x000000070d08a291 */ /* 0x000fe2000f8e60ff */
[----:B------:R-:W-:Y:S01]  /*48d0*/  IMAD.U32 R8, RZ, RZ, UR9 ;  /* 0x00000009ff087e24 */ /* 0x000fe2000f8e00ff */
[----:B------:R-:W-:Y:S02]  /*48e0*/  UIADD3 UR9, UPT, UPT, UR15, 0xd0, URZ ;  /* 0x000000d00f097890 */ /* 0x000fe4000fffe0ff */
[----:B------:R-:W-:Y:S01]  /*48f0*/  @!P4 R2UR UR19, R9 ;  /* 0x000000000913c2ca */ /* 0x000fe200000e0000 */
[----:B------:R-:W-:Y:S01]  /*4900*/  @!UP2 UIADD3 UR8, UPT, UPT, UR8, 0x200, URZ ;  /* 0x000002000808a890 */ /* 0x000fe2000fffe0ff */
[----:B------:R-:W-:Y:S01]  /*4910*/  @!P4 R2UR UR18, R8 ;  /* 0x000000000812c2ca */ /* 0x000fe200000e0000 */
[----:B------:R-:W-:Y:S01]  /*4920*/  UISETP.NE.AND UP5, UPT, UR14, 0x3, UPT ;  /* 0x000000030e00788c */ /* 0x000fe2000bfa5270 */
[----:B------:R-:W3:Y:S01]  /*4930*/  LDC.64 R8, c[0x0][0xb10] ;  /* 0x0002c400ff087b82 */ /* 0x000ee20000000a00 */
[----:B------:R-:W-:Y:S02]  /*4940*/  UPRMT UR16, UR37, 0x654, UR9 ;  /* 0x0000065425107896 */ /* 0x000fe40008000009 */
[----:B------:R-:W-:Y:S02]  /*4950*/  USEL UR17, URZ, 0x1, UP5 ;  /* 0x00000001ff117887 */ /* 0x000fe4000a800000 */
[----:B------:R-:W-:Y:S04]  /*4960*/  USEL UR14, UR14, URZ, UP5 ;  /* 0x000000ff0e0e7287 */ /* 0x000fe8000a800000 */
[----:B------:R-:W-:Y:S01]  /*4970*/  ULEA UR13, UR14, UR7, 0x3 ;  /* 0x000000070e0d7291 */ /* 0x000fe2000f8e18ff */
[----:B------:R-:W-:Y:S01]  /*4980*/  LOP3.LUT R32, R32, UR17, RZ, 0x3c, !PT ;  /* 0x0000001120207c12 */ /* 0x000fe2000f8e3cff */
[----:B------:R1:W-:Y:S01]  /*4990*/  @!UP1 UTMALDG.3D [UR8], [UR18], desc[UR20] ;  /* 0x00001408120095b4 */ /* 0x0003e20008011000 */
[----:B------:R5:W-:Y:S02]  /*49a0*/  @!P4 SYNCS.ARRIVE.TRANS64.RED.A0TR RZ, [UR15+0xd0], R0 ;  /* 0x0000d000ffffc9a7 */ /* 0x000be4000830040f */
[----:B------:R-:W-:Y:S01]  /*49b0*/  SHF.L.U32 R20, R32, 0x1f, RZ ;  /* 0x0000001f20147819 */ /* 0x000fe200000006ff */
[C---:B---3--:R-:W-:Y:S01]  /*49c0*/  @!P1 IMAD.HI.U32 R8, R11.reuse, R8, RZ ;  /* 0x000000080b089227 */ /* 0x048fe200078e00ff */
[----:B--2---:R-:W-:Y:S02]  /*49d0*/  @!P1 ISETP.NE.AND P0, PT, R12, 0x1, PT ;  /* 0x000000010c00980c */ /* 0x004fe40003f05270 */
[----:B-1----:R-:W-:Y:S01]  /*49e0*/  @!P1 ISETP.NE.AND P2, PT, R2, 0x1, PT ;  /* 0x000000010200980c */ /* 0x002fe20003f45270 */
[----:B------:R-:W-:Y:S01]  /*49f0*/  SYNCS.ARRIVE.TRANS64.RED.A1T0 RZ, [UR16], RZ ;  /* 0x000000ffffff79a7 */ /* 0x000fe20008100410 */
[C---:B------:R-:W-:Y:S01]  /*4a00*/  @!P1 IMAD.HI.U32 R13, R10.reuse, R13, RZ ;  /* 0x0000000d0a0d9227 */ /* 0x040fe200078e00ff */
[----:B------:R-:W-:Y:S04]  /*4a10*/  @!P1 SHF.R.U32.HI R8, RZ, R9, R8 ;  /* 0x00000009ff089219 */ /* 0x000fe80000011608 */
[----:B------:R-:W-:Y:S01]  /*4a20*/  @!P1 SEL R8, R11, R8, !P2 ;  /* 0x000000080b089207 */ /* 0x000fe20005000000 */
[----:B------:R-:W1:Y:S01]  /*4a30*/  SYNCS.PHASECHK.TRANS64.TRYWAIT P5, [UR13+0xe8], R20 ;  /* 0x0000e814ff0075a7 */ /* 0x000e6200080a110d */
[----:B-----5:R-:W2:Y:S02]  /*4a40*/  @!P1 LDC R0, c[0x0][0xb20] ;  /* 0x0002c800ff009b82 */ /* 0x020ea40000000800 */
[----:B--2---:R-:W-:Y:S04]  /*4a50*/  @!P1 SHF.R.U32.HI R0, RZ, R0, R13 ;  /* 0x00000000ff009219 */ /* 0x004fe8000001160d */
[----:B------:R-:W-:Y:S05]  /*4a60*/  @!P1 SEL R9, R10, R0, !P0 ;  /* 0x000000000a099207 */ /* 0x000fea0004000000 */
[----:B------:R-:W-:Y:S02]  /*4a70*/  @!P1 IMAD.IADD R0, R9, 0x1, -R8 ;  /* 0x0000000109009824 */ /* 0x000fe400078e0a08 */
[----:B------:R-:W-:Y:S02]  /*4a80*/  @!P1 IMAD.IADD R8, R8, 0x1, -R9 ;  /* 0x0000000108089824 */ /* 0x000fe400078e0a09 */
[----:B------:R-:W-:Y:S02]  /*4a90*/  @!P1 IMAD R11, R0, R2, R11 ;  /* 0x00000002000b9224 */ /* 0x000fe400078e020b */
[----:B------:R-:W-:Y:S01]  /*4aa0*/  @!P1 IMAD R10, R8, R12, R10 ;  /* 0x0000000c080a9224 */ /* 0x000fe200078e020a */
[----:B-1----:R-:W-:Y:S06]  /*4ab0*/  @!P5 BRA `(.L_x_85) ;  /* 0x0000003000f8d947 */ /* 0x002fec0003800000 */
.L_x_175:
[----:B------:R-:W-:Y:S01]  /*4ac0*/  @!P4 IADD3 R2, P0, PT, R30, 0x580, RZ ;  /* 0x000005801e02c810 */ /* 0x000fe20007f1e0ff */
[----:B------:R-:W-:Y:S01]  /*4ad0*/  UMOV UR18, 0x0 ;  /* 0x0000000000127882 */ /* 0x000fe20000000000 */
[----:B------:R-:W-:Y:S01]  /*4ae0*/  UMOV UR19, 0x10000000 ;  /* 0x1000000000137882 */ /* 0x000fe20000000000 */
[----:B------:R-:W-:Y:S01]  /*4af0*/  VOTEU.ALL UP1, P4 ;  /* 0x0000000000ff7886 */ /* 0x000fe20002020000 */
[----:B------:R-:W-:Y:S01]  /*4b00*/  @!P4 R2UR UR9, R2 ;  /* 0x000000000209c2ca */ /* 0x000fe200000e0000 */
[----:B-1----:R-:W-:Y:S01]  /*4b10*/  @!P4 IMAD.X R0, RZ, RZ, R31, P0 ;  /* 0x000000ffff00c224 */ /* 0x002fe200000e061f */
[----:B------:R-:W-:Y:S01]  /*4b20*/  UMOV UR12, UR36 ;  /* 0x00000024000c7c82 */ /* 0x000fe20008000000 */
[----:B------:R-:W-:Y:S01]  /*4b30*/  @P3 R2UR UR36, R27 ;  /* 0x000000001b2432ca */ /* 0x000fe200000e0000 */
[----:B------:R-:W-:Y:S01]  /*4b40*/  @!UP1 ULEA UR15, UR14, UR7, 0xc ;  /* 0x000000070e0f9291 */ /* 0x000fe2000f8e60ff */
[----:B------:R-:W-:Y:S01]  /*4b50*/  ISETP.NE.AND P0, PT, R29, 0x2, PT ;  /* 0x000000021d00780c */ /* 0x000fe20003f05270 */
[----:B------:R-:W-:Y:S01]  /*4b60*/  @!UP1 UIADD3 UR10, UPT, UPT, UR10, 0x20, URZ ;  /* 0x000000200a0a9890 */ /* 0x000fe2000fffe0ff */
[----:B------:R-:W-:Y:S01]  /*4b70*/  @!P4 R2UR UR8, R0 ;  /* 0x000000000008c2ca */ /* 0x000fe200000e0000 */
[----:B------:R-:W-:Y:S01]  /*4b80*/  IMAD.IADD R20, R10, 0x1, R58 ;  /* 0x000000010a147824 */ /* 0x000fe200078e023a */
[----:B------:R-:W-:Y:S01]  /*4b90*/  SEL R0, RZ, 0x1, P0 ;  /* 0x00000001ff007807 */ /* 0x000fe20000000000 */
[----:B------:R-:W-:Y:S01]  /*4ba0*/  IMAD.IADD R21, R11, 0x1, R59 ;  /* 0x000000010b157824 */ /* 0x000fe200078e023b */
[----:B------:R-:W-:Y:S02]  /*4bb0*/  SEL R29, R29, RZ, P0 ;  /* 0x000000ff1d1d7207 */ /* 0x000fe40000000000 */
[----:B------:R-:W-:Y:S01]  /*4bc0*/  IMAD.U32 R8, RZ, RZ, UR9 ;  /* 0x00000009ff087e24 */ /* 0x000fe2000f8e00ff */
[----:B------:R-:W-:Y:S01]  /*4bd0*/  UIADD3 UR9, UPT, UPT, UR13, 0xd0, URZ ;  /* 0x000000d00d097890 */ /* 0x000fe2000fffe0ff */
[----:B------:R-:W-:Y:S03]  /*4be0*/  LOP3.LUT R28, R28, R0, RZ, 0x3c, !PT ;  /* 0x000000001c1c7212 */ /* 0x000fe600078e3cff */
[----:B------:R-:W-:Y:S02]  /*4bf0*/  @!P4 R2UR UR16, R8 ;  /* 0x000000000810c2ca */ /* 0x000fe400000e0000 */
[----:B------:R-:W-:Y:S01]  /*4c00*/  IMAD.U32 R9, RZ, RZ, UR8 ;  /* 0x00000008ff097e24 */ /* 0x000fe2000f8e00ff */
[----:B------:R-:W-:Y:S01]  /*4c10*/  @!UP1 UIADD3 UR8, UPT, UPT, UR15, 0x200, URZ ;  /* 0x000002000f089890 */ /* 0x000fe2000fffe0ff */
[----:B------:R-:W-:Y:S01]  /*4c20*/  VOTEU.ALL UP1, P4 ;  /* 0x0000000000ff7886 */ /* 0x000fe20002020000 */
[----:B------:R-:W-:Y:S02]  /*4c30*/  UPRMT UR15, UR37, 0x654, UR9 ;  /* 0x00000654250f7896 */ /* 0x000fe40008000009 */
[----:B------:R-:W-:Y:S11]  /*4c40*/  @!P4 R2UR UR17, R9 ;  /* 0x000000000911c2ca */ /* 0x000ff600000e0000 */
[----:B------:R-:W-:Y:S02]  /*4c50*/  @!UPT UIADD3 URZ, UPT, UPT, URZ, URZ, URZ ;  /* 0x000000fffffff290 */ /* 0x000fe4000fffe0ff */
[----:B------:R2:W-:Y:S01]  /*4c60*/  @!UP1 UTMALDG.3D [UR8], [UR16], desc[UR18] ;  /* 0x00001208100095b4 */ /* 0x0005e20008011000 */
[----:B------:R2:W-:Y:S01]  /*4c70*/  @!P4 SYNCS.ARRIVE.TRANS64.RED.A0TR RZ, [UR13+0xd0], R25 ;  /* 0x0000d019ffffc9a7 */ /* 0x0005e2000830040d */
[----:B------:R-:W-:Y:S04]  /*4c80*/  UIADD3 UR13, UPT, UPT, UR14, 0x1, URZ ;  /* 0x000000010e0d7890 */ /* 0x000fe8000fffe0ff */
[----:B------:R-:W-:Y:S04]  /*4c90*/  UISETP.NE.AND UP1, UPT, UR13, 0x3, UPT ;  /* 0x000000030d00788c */ /* 0x000fe8000bf25270 */
[----:B------:R-:W-:Y:S02]  /*4ca0*/  USEL UR14, URZ, 0x1, UP1 ;  /* 0x00000001ff0e7887 */ /* 0x000fe40008800000 */
[----:B------:R-:W-:Y:S02]  /*4cb0*/  USEL UR13, UR13, URZ, UP1 ;  /* 0x000000ff0d0d7287 */ /* 0x000fe40008800000 */
[----:B------:R-:W-:Y:S02]  /*4cc0*/  UPLOP3.LUT UP1, UPT, UPT, UPT, UPT, 0x80, 0x8 ;  /* 0x000000000008789c */ /* 0x000fe40003f2f070 */
[----:B------:R-:W-:Y:S01]  /*4cd0*/  LOP3.LUT R32, R32, UR14, RZ, 0x3c, !PT ;  /* 0x0000000e20207c12 */ /* 0x000fe2000f8e3cff */
[----:B------:R-:W-:Y:S01]  /*4ce0*/  SYNCS.ARRIVE.TRANS64.RED.A1T0 RZ, [UR15], RZ ;  /* 0x000000ffffff79a7 */ /* 0x000fe2000810040f */
[----:B------:R-:W-:Y:S07]  /*4cf0*/  @P3 BRA `(.L_x_86) ;  /* 0xfffffff4001c3947 */ /* 0x000fee000383ffff */
[----:B------:R-:W-:Y:S01]  /*4d00*/  UIADD3 UR7, UPT, UPT, UR7, 0xe8, URZ ;  /* 0x000000e807077890 */ /* 0x000fe2000fffe0ff */
[----:B------:R-:W-:-:S03]  /*4d10*/  SHF.L.U32 R2, R32, 0x1f, RZ ;  /* 0x0000001f20027819 */ /* 0x000fc600000006ff */
[----:B------:R-:W-:-:S09]  /*4d20*/  ULEA UR4, UR13, UR7, 0x3 ;  /* 0x000000070d047291 */ /* 0x000fd2000f8e18ff */
[----:B------:R-:W1:Y:S02]  /*4d30*/  SYNCS.PHASECHK.TRANS64.TRYWAIT P0, [UR4], R2 ;  /* 0x00000002ff0075a7 */ /* 0x000e640008001104 */
[----:B-1----:R-:W-:Y:S05]  /*4d40*/  @!P0 BRA `(.L_x_87) ;  /* 0x00000030006c8947 */ /* 0x002fea0003800000 */
.L_x_177:
        /* <DEDUP_REMOVED lines=9> */
.L_x_179:
[----:B------:R-:W-:-:S04]  /*4de0*/  UIADD3 UR5, UPT, UPT, UR5, 0x1, URZ ;  /* 0x0000000105057890 */ /* 0x000fc8000fffe0ff */
[----:B------:R-:W-:-:S04]  /*4df0*/  UISETP.NE.AND UP0, UPT, UR5, 0x3, UPT ;  /* 0x000000030500788c */ /* 0x000fc8000bf05270 */
[----:B------:R-:W-:Y:S02]  /*4e00*/  USEL UR4, URZ, 0x1, UP0 ;  /* 0x00000001ff047887 */ /* 0x000fe40008000000 */
[----:B------:R-:W-:-:S04]  /*4e10*/  USEL UR5, UR5, URZ, UP0 ;  /* 0x000000ff05057287 */ /* 0x000fc80008000000 */
[----:B------:R-:W-:Y:S01]  /*4e20*/  ULEA UR5, UR5, UR7, 0x3 ;  /* 0x0000000705057291 */ /* 0x000fe2000f8e18ff */
[----:B-1----:R-:W-:-:S04]  /*4e30*/  LOP3.LUT R2, R32, UR4, RZ, 0x3c, !PT ;  /* 0x0000000420027c12 */ /* 0x002fc8000f8e3cff */
[----:B------:R-:W-:Y:S01]  /*4e40*/  SHF.L.U32 R2, R2, 0x1f, RZ ;  /* 0x0000001f02027819 */ /* 0x000fe200000006ff */
[----:B------:R-:W-:-:S07]  /*4e50*/  IMAD.U32 R0, RZ, RZ, UR5 ;  /* 0x00000005ff007e24 */ /* 0x000fce000f8e00ff */
.L_x_89:
[----:B-1----:R1:W3:Y:S02]  /*4e60*/  SYNCS.PHASECHK.TRANS64.TRYWAIT P0, [R0+URZ], R2 ;  /* 0x00000002000075a7 */ /* 0x0022e400080011ff */
[----:B---3--:R-:W-:Y:S05]  /*4e70*/  @!P0 NANOSLEEP.SYNCS 0x989680 ;  /* 0x009896800000895d */ /* 0x008fea0003900000 */
[----:B------:R-:W3:Y:S02]  /*4e80*/  @!P0 SYNCS.PHASECHK.TRANS64 P0, [R0+URZ], R2 ;  /* 0x00000002000085a7 */ /* 0x000ee400080010ff */
[----:B--23--:R-:W-:Y:S05]  /*4e90*/  @P0 EXIT ;  /* 0x000000000000094d */ /* 0x00cfea0003800000 */
[----:B------:R-:W-:Y:S05]  /*4ea0*/  BRA `(.L_x_89) ;  /* 0xfffffffc00ec7947 */ /* 0x000fea000383ffff */
.L_x_77:
[----:B------:R-:W-:-:S06]  /*4eb0*/  UISETP.GE.AND UP1, UPT, UR8, 0x4, UPT ;  /* 0x000000040800788c */ /* 0x000fcc000bf26270 */
[----:B------:R-:W-:-:S13]  /*4ec0*/  PLOP3.LUT P0, PT, PT, PT, UP1, 0x80, 0x8 ;  /* 0x000000000008781c */ /* 0x000fda0003f0f018 */
[----:B------:R-:W-:Y:S05]  /*4ed0*/  @!P0 EXIT ;  /* 0x000000000000894d */ /* 0x000fea0003800000 */
[----:B------:R-:W-:Y:S01]  /*4ee0*/  BAR.SYNC.DEFER_BLOCKING 0x6, 0xa0 ;  /* 0x0182800000007b1d */ /* 0x000fe20000010000 */
[C---:B------:R-:W-:Y:S01]  /*4ef0*/  IMAD.SHL.U32 R3, R70.reuse, 0x20, RZ ;  /* 0x0000002046037824 */ /* 0x040fe200078e00ff */
[C---:B------:R-:W-:Y:S01]  /*4f00*/  LOP3.LUT P0, RZ, R70.reuse, 0x4, RZ, 0xc0, !PT ;  /* 0x0000000446ff7812 */ /* 0x040fe2000780c0ff */
[C---:B------:R-:W-:Y:S02]  /*4f10*/  IMAD.SHL.U32 R64, R70.reuse, 0x10, RZ ;  /* 0x0000001046407824 */ /* 0x040fe400078e00ff */
[C---:B------:R-:W-:Y:S01]  /*4f20*/  IMAD.SHL.U32 R2, R70.reuse, 0x4, RZ ;  /* 0x0000000446027824 */ /* 0x040fe200078e00ff */
[----:B------:R-:W-:Y:S02]  /*4f30*/  UMOV UR48, 0x400 ;  /* 0x0000040000307882 */ /* 0x000fe40000000000 */
[----:B------:R-:W1:Y:S01]  /*4f40*/  LDC R63, c[0x0][0x370] ;  /* 0x0000dc00ff3f7b82 */ /* 0x000e620000000800 */
[----:B------:R-:W-:Y:S01]  /*4f50*/  ULEA UR48, UR37, UR48, 0x18 ;  /* 0x0000003025307291 */ /* 0x000fe2000f8ec0ff */
[----:B------:R-:W-:Y:S01]  /*4f60*/  LOP3.LUT R4, R3, 0xc0, RZ, 0xc0, !PT ;  /* 0x000000c003047812 */ /* 0x000fe200078ec0ff */
[----:B------:R-:W-:Y:S01]  /*4f70*/  IMAD.U32 R32, R70, 0x10000, RZ ;  /* 0x0001000046207824 */ /* 0x000fe200078e00ff */
[----:B------:R-:W-:Y:S01]  /*4f80*/  LOP3.LUT R64, R64, 0x600, RZ, 0xc0, !PT ;  /* 0x0000060040407812 */ /* 0x000fe200078ec0ff */
[----:B------:R-:W-:Y:S01]  /*4f90*/  IMAD.MOV.U32 R69, RZ, RZ, 0x10 ;  /* 0x00000010ff457424 */ /* 0x000fe200078e00ff */
[----:B------:R-:W-:Y:S01]  /*4fa0*/  LOP3.LUT R2, R4, 0x18, R2, 0xf8, !PT ;  /* 0x0000001804027812 */ /* 0x000fe200078ef802 */
[----:B------:R-:W-:Y:S01]  /*4fb0*/  IMAD.MOV.U32 R31, RZ, RZ, RZ ;  /* 0x000000ffff1f7224 */ /* 0x000fe200078e00ff */
[----:B------:R-:W2:Y:S01]  /*4fc0*/  LDC R28, c[0x0][0xb0c] ;  /* 0x0002c300ff1c7b82 */ /* 0x000ea20000000800 */
[----:B------:R-:W-:Y:S01]  /*4fd0*/  SHF.R.U32.HI R4, RZ, 0x1, R70 ;  /* 0x00000001ff047819 */ /* 0x000fe20000011646 */
[----:B------:R-:W-:Y:S01]  /*4fe0*/  IMAD.MOV.U32 R68, RZ, RZ, RZ ;  /* 0x000000ffff447224 */ /* 0x000fe200078e00ff */
[--C-:B------:R-:W-:Y:S01]  /*4ff0*/  LOP3.LUT R64, R64, 0x20, R3.reuse, 0xf8, !PT ;  /* 0x0000002040407812 */ /* 0x100fe200078ef803 */
[----:B------:R-:W-:Y:S01]  /*5000*/  IMAD.MOV.U32 R73, RZ, RZ, RZ ;  /* 0x000000ffff497224 */ /* 0x000fe200078e00ff */
[----:B------:R-:W-:Y:S01]  /*5010*/  LOP3.LUT R32, R32, 0x600000, RZ, 0xc0, !PT ;  /* 0x0060000020207812 */ /* 0x000fe200078ec0ff */
[----:B------:R-:W-:Y:S01]  /*5020*/  IMAD.MOV.U32 R67, RZ, RZ, RZ ;  /* 0x000000ffff437224 */ /* 0x000fe200078e00ff */
[----:B------:R-:W-:Y:S01]  /*5030*/  LOP3.LUT R2, R2, 0x8, R4, 0x78, !PT ;  /* 0x0000000802027812 */ /* 0x000fe200078e7804 */
[----:B------:R-:W4:Y:S01]  /*5040*/  LDC R61, c[0x0][0xb20] ;  /* 0x0002c800ff3d7b82 */ /* 0x000f220000000800 */
[----:B------:R-:W3:Y:S01]  /*5050*/  LDS R0, [UR48+0x1c0] ;  /* 0x0001c030ff007984 */ /* 0x000ee20008000800 */
[----:B------:R-:W-:Y:S01]  /*5060*/  LOP3.LUT R64, R64, 0x100, R3, 0xf8, !PT ;  /* 0x0000010040407812 */ /* 0x000fe200078ef803 */
[----:B------:R-:W1:Y:S01]  /*5070*/  LDCU.64 UR54, c[0x0][0x348] ;  /* 0x00006900ff3677ac */ /* 0x000e620008000a00 */
[----:B------:R-:W-:-:S02]  /*5080*/  LOP3.LUT R70, R70, 0x60, RZ, 0xc0, !PT ;  /* 0x0000006046467812 */ /* 0x000fc400078ec0ff */
[----:B------:R-:W-:Y:S01]  /*5090*/  LOP3.LUT R64, R64, R2, RZ, 0xfc, !PT ;  /* 0x0000000240407212 */ /* 0x000fe200078efcff */
[----:B------:R-:W1:Y:S01]  /*50a0*/  LDCU.64 UR38, c[0x0][0x888] ;  /* 0x00011100ff2677ac */ /* 0x000e620008000a00 */
[----:B------:R-:W1:Y:S01]  /*50b0*/  LDC R27, c[0x0][0xb30] ;  /* 0x0002cc00ff1b7b82 */ /* 0x000e620000000800 */
[----:B------:R-:W-:Y:S01]  /*50c0*/  SEL R69, R69, 0xfffffff0, !P0 ;  /* 0xfffffff045457807 */ /* 0x000fe20004000000 */
[----:B------:R-:W1:Y:S01]  /*50d0*/  LDCU.64 UR44, c[0x0][0x890] ;  /* 0x00011200ff2c77ac */ /* 0x000e620008000a00 */
[----:B------:R-:W-:-:S05]  /*50e0*/  UMOV UR51, 0x1 ;  /* 0x0000000100337882 */ /* 0x000fca0000000000 */
[----:B------:R-:W1:Y:S01]  /*50f0*/  LDC.64 R56, c[0x0][0xb10] ;  /* 0x0002c400ff387b82 */ /* 0x000e620000000a00 */
[----:B------:R-:W-:Y:S01]  /*5100*/  UMOV UR56, URZ ;  /* 0x000000ff00387c82 */ /* 0x000fe20008000000 */
[----:B------:R-:W-:Y:S01]  /*5110*/  UIADD3 UR52, UPT, UPT, UR48, 0x200, URZ ;  /* 0x0000020030347890 */ /* 0x000fe2000fffe0ff */
[----:B------:R-:W-:Y:S01]  /*5120*/  UMOV UR50, URZ ;  /* 0x000000ff00327c82 */ /* 0x000fe20008000000 */
[----:B------:R-:W-:-:S04]  /*5130*/  UMOV UR49, URZ ;  /* 0x000000ff00317c82 */ /* 0x000fc80008000000 */
[----:B------:R-:W1:Y:S08]  /*5140*/  LDC.64 R24, c[0x0][0xb18] ;  /* 0x0002c600ff187b82 */ /* 0x000e700000000a00 */
[----:B------:R-:W1:Y:S08]  /*5150*/  LDC.64 R22, c[0x0][0xb28] ;  /* 0x0002ca00ff167b82 */ /* 0x000e700000000a00 */
[----:B------:R-:W1:Y:S01]  /*5160*/  LDC.64 R54, c[0x0][0x8b0] ;  /* 0x00022c00ff367b82 */ /* 0x000e620000000a00 */
[----:B---3--:R-:W-:-:S07]  /*5170*/  IMAD.IADD R32, R0, 0x1, R32 ;  /* 0x0000000100207824 */ /* 0x008fce00078e0220 */
[----:B------:R-:W3:Y:S08]  /*5180*/  LDC.64 R52, c[0x0][0x8a8] ;  /* 0x00022a00ff347b82 */ /* 0x000ef00000000a00 */
[----:B--2-4-:R-:W1:Y:S02]  /*5190*/  LDC R62, c[0x0][0x374] ;  /* 0x0000dd00ff3e7b82 */ /* 0x014e640000000800 */
.L_x_120:
[----:B------:R-:W-:Y:S02]  /*51a0*/  LEA R0, R73, UR48, 0x3 ;  /* 0x0000003049007c11 */ /* 0x000fe4000f8e18ff */
[----:B------:R-:W-:Y:S02]  /*51b0*/  SHF.L.U32 R2, R67, 0x1f, RZ ;  /* 0x0000001f43027819 */ /* 0x000fe400000006ff */
[----:B-1----:R-:W-:Y:S02]  /*51c0*/  LEA R16, R73, UR48, 0x4 ;  /* 0x0000003049107c11 */ /* 0x002fe4000f8e20ff */
[----:B------:R-:W2:Y:S02]  /*51d0*/  SYNCS.PHASECHK.TRANS64.TRYWAIT P0, [R0+URZ+0x110], R2 ;  /* 0x00011002000075a7 */ /* 0x000ea400080011ff */
[----:B--2---:R-:W-:Y:S05]  /*51e0*/  @!P0 BRA `(.L_x_90) ;  /* 0x0000002c00748947 */ /* 0x004fea0003800000 */
.L_x_180:
[----:B------:R-:W4:Y:S01]  /*51f0*/  LDC.64 R10, c[0x0][0xb10] ;  /* 0x0002c400ff0a7b82 */ /* 0x000f220000000a00 */
[----:B------:R-:W3:Y:S01]  /*5200*/  LDS.128 R16, [R16+0x1a0] ;  /* 0x0001a00010107984 */ /* 0x000ee20000000c00 */
[----:B-1----:R-:W-:Y:S01]  /*5210*/  ISETP.NE.AND P1, PT, R27, 0x1, PT ;  /* 0x000000011b00780c */ /* 0x002fe20003f25270 */
[----:B--2---:R-:W-:Y:S01]  /*5220*/  VIADD R0, R0, 0x120 ;  /* 0x0000012000007836 */ /* 0x004fe20000000000 */
[----:B------:R-:W-:Y:S04]  /*5230*/  ISETP.GE.AND P0, PT, R26, 0x1, PT ;  /* 0x000000011a00780c */ /* 0x000fe80003f06270 */
[----:B------:R-:W1:Y:S01]  /*5240*/  LDC.64 R8, c[0x0][0xb18] ;  /* 0x0002c600ff087b82 */ /* 0x000e620000000a00 */
[----:B------:R-:W-:Y:S01]  /*5250*/  PRMT R0, RZ, 0x654, R0 ;  /* 0x00000654ff007816 */ /* 0x000fe20000000000 */
[----:B------:R-:W-:Y:S01]  /*5260*/  @!PT LDS RZ, [RZ] ;  /* 0x00000000fffff984 */ /* 0x000fe20000000800 */
[----:B------:R-:W-:Y:S01]  /*5270*/  @!PT LDS RZ, [RZ] ;  /* 0x00000000fffff984 */ /* 0x000fe20000000800 */
[----:B------:R-:W-:Y:S01]  /*5280*/  @!PT LDS RZ, [RZ] ;  /* 0x00000000fffff984 */ /* 0x000fe20000000800 */
[----:B------:R-:W-:Y:S01]  /*5290*/  @!PT LDS RZ, [RZ] ;  /* 0x00000000fffff984 */ /* 0x000fe20000000800 */
[----:B------:R2:W-:Y:S06]  /*52a0*/  MEMBAR.ALL.CTA ;  /* 0x0000000000007992 */ /* 0x0005ec0000008000 */
[----:B--2---:R-:W2:Y:S01]  /*52b0*/  FENCE.VIEW.ASYNC.S ;  /* 0x00000000000073c6 */ /* 0x004ea20000000000 */
[----:B------:R-:W1:Y:S08]  /*52c0*/  @!P1 LDC R12, c[0x0][0xb20] ;  /* 0x0002c800ff0c9b82 */ /* 0x000e700000000800 */
[----:B------:R-:W1:Y:S01]  /*52d0*/  @!P1 LDC R7, c[0x0][0xb0c] ;  /* 0x0002c300ff079b82 */ /* 0x000e620000000800 */
[----:B--2---:R2:W-:Y:S01]  /*52e0*/  SYNCS.ARRIVE.TRANS64.RED.A1T0 RZ, [R0+URZ], RZ ;  /* 0x000000ff00ff79a7 */ /* 0x0045e200081004ff */
[----:B---3--:R-:W-:Y:S04]  /*52f0*/  LOP3.LUT P4, RZ, R18, 0x1, RZ, 0xc0, !PT ;  /* 0x0000000112ff7812 */ /* 0x008fe8000788c0ff */
[----:B------:R-:W-:Y:S09]  /*5300*/  P2R R71, PR, RZ, 0x10 ;  /* 0x00000010ff477803 */ /* 0x000ff20000000000 */
[----:B------:R-:W-:Y:S02]  /*5310*/  @P4 MOV R30, R16 ;  /* 0x00000010001e4202 */ /* 0x000fe40000000f00 */
[----:B------:R-:W-:Y:S01]  /*5320*/  @P4 LOP3.LUT R29, R17, 0xffff, RZ, 0xc0, !PT ;  /* 0x0000ffff111d4812 */ /* 0x000fe200078ec0ff */
[----:B--2-4-:R-:W-:Y:S06]  /*5330*/  @!P0 BRA `(.L_x_91) ;  /* 0x0000000000a48947 */ /* 0x014fec0003800000 */
[----:B------:R-:W-:Y:S01]  /*5340*/  IMAD.HI.U32 R0, R62, R25, RZ ;  /* 0x000000193e007227 */ /* 0x000fe200078e00ff */
[----:B------:R-:W-:Y:S02]  /*5350*/  ISETP.NE.AND P0, PT, R24, 0x1, PT ;  /* 0x000000011800780c */ /* 0x000fe40003f05270 */
[----:B------:R-:W-:Y:S01]  /*5360*/  ISETP.NE.AND P2, PT, R26, 0x1, PT ;  /* 0x000000011a00780c */ /* 0x000fe20003f45270 */
[----:B------:R-:W-:Y:S01]  /*5370*/  IMAD.HI.U32 R4, R63, R56, RZ ;  /* 0x000000383f047227 */ /* 0x000fe200078e00ff */
[----:B------:R-:W-:Y:S02]  /*5380*/  SHF.R.U32.HI R0, RZ, R61, R0 ;  /* 0x0000003dff007219 */ /* 0x000fe40000011600 */
[----:B------:R-:W-:Y:S01]  /*5390*/  ISETP.NE.AND P3, PT, R28, 0x1, PT ;  /* 0x000000011c00780c */ /* 0x000fe20003f65270 */
[----:B------:R-:W-:Y:S01]  /*53a0*/  IMAD.HI.U32 R6, R29, R25, RZ ;  /* 0x000000191d067227 */ /* 0x000fe200078e00ff */
[-C--:B------:R-:W-:Y:S02]  /*53b0*/  SHF.R.U32.HI R4, RZ, R57.reuse, R4 ;  /* 0x00000039ff047219 */ /* 0x080fe40000011604 */
[----:B------:R-:W-:Y:S01]  /*53c0*/  SEL R0, R62, R0, !P0 ;  /* 0x000000003e007207 */ /* 0x000fe20004000000 */
[----:B------:R-:W-:Y:S01]  /*53d0*/  IMAD.HI.U32 R5, R30, R56, RZ ;  /* 0x000000381e057227 */ /* 0x000fe200078e00ff */
[----:B------:R-:W-:Y:S03]  /*53e0*/  SEL R4, R63, R4, !P3 ;  /* 0x000000043f047207 */ /* 0x000fe60005800000 */
[-C--:B------:R-:W-:Y:S01]  /*53f0*/  IMAD.HI.U32 R3, R0, R22.reuse, RZ ;  /* 0x0000001600037227 */ /* 0x080fe200078e00ff */
[----:B------:R-:W-:Y:S03]  /*5400*/  SHF.R.U32.HI R5, RZ, R57, R5 ;  /* 0x00000039ff057219 */ /* 0x000fe60000011605 */
[----:B------:R-:W-:Y:S01]  /*5410*/  IMAD.HI.U32 R2, R4, R22, RZ ;  /* 0x0000001604027227 */ /* 0x000fe200078e00ff */
[----:B------:R-:W-:Y:S02]  /*5420*/  @P2 SHF.R.U32.HI R0, RZ, R23, R3 ;  /* 0x00000017ff002219 */ /* 0x000fe40000011603 */
[----:B------:R-:W-:Y:S02]  /*5430*/  SHF.R.U32.HI R3, RZ, R61, R6 ;  /* 0x0000003dff037219 */ /* 0x000fe40000011606 */
[----:B------:R-:W-:Y:S01]  /*5440*/  @P2 SHF.R.U32.HI R4, RZ, R23, R2 ;  /* 0x00000017ff042219 */ /* 0x000fe20000011602 */
[----:B------:R-:W-:Y:S01]  /*5450*/  IMAD R0, R26, R0, RZ ;  /* 0x000000001a007224 */ /* 0x000fe200078e02ff */
[----:B------:R-:W-:Y:S02]  /*5460*/  SEL R3, R29, R3, !P0 ;  /* 0x000000031d037207 */ /* 0x000fe40004000000 */
[----:B------:R-:W-:Y:S01]  /*5470*/  SEL R2, R30, R5, !P3 ;  /* 0x000000051e027207 */ /* 0x000fe20005800000 */
[----:B------:R-:W-:Y:S01]  /*5480*/  IMAD R5, R26, R4, RZ ;  /* 0x000000041a057224 */ /* 0x000fe200078e02ff */
[C---:B------:R-:W-:Y:S01]  /*5490*/  ISETP.GE.AND P0, PT, R3.reuse, R0, PT ;  /* 0x000000000300720c */ /* 0x040fe20003f06270 */
[C---:B------:R-:W-:Y:S03]  /*54a0*/  IMAD.HI.U32 R0, R3.reuse, R22, RZ ;  /* 0x0000001603007227 */ /* 0x040fe600078e00ff */
[C---:B------:R-:W-:Y:S02]  /*54b0*/  ISETP.GE.OR P0, PT, R2.reuse, R5, P0 ;  /* 0x000000050200720c */ /* 0x040fe40000706670 */
[----:B------:R-:W-:Y:S04]  /*54c0*/  SHF.R.U32.HI R0, RZ, R23, R0 ;  /* 0x00000017ff007219 */ /* 0x000fe80000011600 */
[C---:B------:R-:W-:Y:S05]  /*54d0*/  SEL R6, R3.reuse, R0, !P2 ;  /* 0x0000000003067207 */ /* 0x040fea0005000000 */
        /* <DEDUP_REMOVED lines=14> */
[----:B------:R-:W-:Y:S07]  /*55c0*/  IMAD R29, R3, R24, R29 ;  /* 0x00000018031d7224 */ /* 0x000fee00078e021d */
.L_x_91:
[----:B-1----:R-:W-:Y:S01]  /*55d0*/  @!P1 ISETP.NE.AND P0, PT, R8, 0x1, PT ;  /* 0x000000010800980c */ /* 0x002fe20003f05270 */
[----:B------:R-:W-:Y:S01]  /*55e0*/  @!P1 IMAD.HI.U32 R0, R30, R10, RZ ;  /* 0x0000000a1e009227 */ /* 0x000fe200078e00ff */
[----:B------:R-:W-:Y:S01]  /*55f0*/  @!P1 ISETP.NE.AND P2, PT, R7, 0x1, PT ;  /* 0x000000010700980c */ /* 0x000fe20003f45270 */
[----:B------:R-:W-:Y:S01]  /*5600*/  ULOP3.LUT UP0, URZ, UR52, 0x1b0, URZ, 0xc0, !UPT ;  /* 0x000001b034ff7892 */ /* 0x000fe2000f80c0ff */
[----:B------:R-:W-:Y:S01]  /*5610*/  R2UR UR42, R21 ;  /* 0x00000000152a72ca */ /* 0x000fe200000e0000 */
[----:B------:R-:W-:Y:S01]  /*5620*/  @!P1 IMAD.HI.U32 R2, R29, R9, RZ ;  /* 0x000000091d029227 */ /* 0x000fe200078e00ff */
[----:B------:R-:W-:Y:S02]  /*5630*/  @!P1 SHF.R.U32.HI R0, RZ, R11, R0 ;  /* 0x0000000bff009219 */ /* 0x000fe40000011600 */
[----:B------:R-:W-:Y:S01]  /*5640*/  R2UR UR41, R20 ;  /* 0x00000000142972ca */ /* 0x000fe200000e0000 */
[----:B------:R-:W-:Y:S01]  /*5650*/  VIADD R73, R73, 0x1 ;  /* 0x0000000149497836 */ /* 0x000fe20000000000 */
[----:B------:R-:W-:Y:S02]  /*5660*/  @!P1 SHF.R.U32.HI R2, RZ, R12, R2 ;  /* 0x0000000cff029219 */ /* 0x000fe40000011602 */
[----:B------:R-:W-:Y:S02]  /*5670*/  @!P1 SEL R3, R30, R0, !P2 ;  /* 0x000000001e039207 */ /* 0x000fe40005000000 */
[----:B------:R-:W-:Y:S02]  /*5680*/  @!P1 SEL R2, R29, R2, !P0 ;  /* 0x000000021d029207 */ /* 0x000fe40004000000 */
[----:B------:R-:W-:Y:S01]  /*5690*/  @P4 SHF.R.U32.HI R66, RZ, 0x10, R17 ;  /* 0x00000010ff424819 */ /* 0x000fe20000011611 */
[----:B------:R-:W-:Y:S02]  /*56a0*/  USHF.L.U32 UR42, UR42, 0x6, URZ ;  /* 0x000000062a2a7899 */ /* 0x000fe400080006ff */
[----:B------:R-:W-:Y:S02]  /*56b0*/  @!P1 IMAD.IADD R0, R2, 0x1, -R3 ;  /* 0x0000000102009824 */ /* 0x000fe400078e0a03 */
[----:B------:R-:W-:Y:S01]  /*56c0*/  @!P1 IMAD.IADD R2, R3, 0x1, -R2 ;  /* 0x0000000103029824 */ /* 0x000fe200078e0a02 */
[----:B------:R-:W-:Y:S01]  /*56d0*/  USHF.L.U32 UR41, UR41, 0x6, URZ ;  /* 0x0000000629297899 */ /* 0x000fe200080006ff */
[----:B------:R-:W-:Y:S02]  /*56e0*/  @!P1 IMAD R30, R0, R7, R30 ;  /* 0x00000007001e9224 */ /* 0x000fe400078e021e */
[----:B------:R-:W-:Y:S01]  /*56f0*/  @!P1 IMAD R29, R2, R8, R29 ;  /* 0x00000008021d9224 */ /* 0x000fe200078e021d */
[----:B------:R-:W-:Y:S08]  /*5700*/  BRA.U !UP0, `(.L_x_92) ;  /* 0x00000001087c7547 */ /* 0x000ff0000b800000 */
[----:B------:R-:W1:Y:S01]  /*5710*/  LDCU.64 UR8, c[0x4][0x80] ;  /* 0x01001000ff0877ac */ /* 0x000e620008000a00 */
[----:B------:R-:W-:Y:S01]  /*5720*/  MOV R2, 0x0 ;  /* 0x0000000000027802 */ /* 0x000fe20000000f00 */
[----:B------:R-:W-:Y:S02]  /*5730*/  HFMA2 R12, -RZ, RZ, 0, 5.9604644775390625e-08 ;  /* 0x00000001ff0c7431 */ /* 0x000fe400000001ff */
[----:B------:R-:W-:Y:S01]  /*5740*/  IMAD.MOV.U32 R8, RZ, RZ, 0x70 ;  /* 0x00000070ff087424 */ /* 0x000fe200078e00ff */
[----:B------:R2:W3:Y:S01]  /*5750*/  LDC.64 R14, c[0x4][R2] ;  /* 0x01000000020e7b82 */ /* 0x0004e20000000a00 */
[----:B------:R-:W4:Y:S01]  /*5760*/  LDCU.64 UR6, c[0x4][0x88] ;  /* 0x01001100ff0677ac */ /* 0x000f220008000a00 */
[----:B------:R-:W-:Y:S01]  /*5770*/  IMAD.MOV.U32 R13, RZ, RZ, RZ ;  /* 0x000000ffff0d7224 */ /* 0x000fe200078e00ff */
[----:B------:R-:W2:Y:S01]  /*5780*/  LDCU.64 UR4, c[0x4][0x8] ;  /* 0x01000100ff0477ac */ /* 0x000ea20008000a00 */
[----:B-1----:R-:W-:Y:S01]  /*5790*/  MOV R5, UR9 ;  /* 0x0000000900057c02 */ /* 0x002fe20008000f00 */
[----:B------:R-:W-:Y:S01]  /*57a0*/  IMAD.U32 R4, RZ, RZ, UR8 ;  /* 0x00000008ff047e24 */ /* 0x000fe2000f8e00ff */
[----:B----4-:R-:W-:Y:S01]  /*57b0*/  MOV R7, UR7 ;  /* 0x0000000700077c02 */ /* 0x010fe20008000f00 */
[----:B------:R-:W-:Y:S01]  /*57c0*/  IMAD.U32 R6, RZ, RZ, UR6 ;  /* 0x00000006ff067e24 */ /* 0x000fe2000f8e00ff */
[----:B--2---:R-:W-:Y:S01]  /*57d0*/  MOV R11, UR5 ;  /* 0x00000005000b7c02 */ /* 0x004fe20008000f00 */
[----:B------:R-:W-:Y:S02]  /*57e0*/  IMAD.U32 R10, RZ, RZ, UR4 ;  /* 0x00000004ff0a7e24 */ /* 0x000fe4000f8e00ff */
[----:B------:R-:W-:Y:S07]  /*57f0*/  LEPC R20, `(.L_x_93) ;  /* 0x000000001014794e */ /* 0x000fee0000000000 */
[----:B---3-5:R-:W-:Y:S05]  /*5800*/  CALL.ABS.NOINC R14 ;  /* 0x000000000e007343 */ /* 0x028fea0003c00000 */
.L_x_93:
[----:B------:R-:W1:Y:S01]  /*5810*/  LDCU.64 UR8, c[0x4][0x80] ;  /* 0x01001000ff0877ac */ /* 0x000e620008000a00 */
[----:B------:R-:W2:Y:S01]  /*5820*/  LDC.64 R2, c[0x4][R2] ;  /* 0x0100000002027b82 */ /* 0x000ea20000000a00 */
[----:B------:R-:W-:Y:S02]  /*5830*/  HFMA2 R12, -RZ, RZ, 0, 5.9604644775390625e-08 ;  /* 0x00000001ff0c7431 */ /* 0x000fe400000001ff */
[----:B------:R-:W-:Y:S02]  /*5840*/  IMAD.MOV.U32 R8, RZ, RZ, 0x70 ;  /* 0x00000070ff087424 */ /* 0x000fe400078e00ff */
[----:B------:R-:W-:Y:S01]  /*5850*/  IMAD.MOV.U32 R13, RZ, RZ, RZ ;  /* 0x000000ffff0d7224 */ /* 0x000fe200078e00ff */
[----:B------:R-:W3:Y:S01]  /*5860*/  LDCU.64 UR6, c[0x4][0x88] ;  /* 0x01001100ff0677ac */ /* 0x000ee20008000a00 */
[----:B------:R-:W4:Y:S01]  /*5870*/  LDCU.64 UR4, c[0x4][0x8] ;  /* 0x01000100ff0477ac */ /* 0x000f220008000a00 */
[----:B-1----:R-:W-:Y:S02]  /*5880*/  MOV R4, UR8 ;  /* 0x0000000800047c02 */ /* 0x002fe40008000f00 */
[----:B------:R-:W-:Y:S02]  /*5890*/  MOV R5, UR9 ;  /* 0x0000000900057c02 */ /* 0x000fe40008000f00 */
[----:B---3--:R-:W-:Y:S01]  /*58a0*/  MOV R7, UR7 ;  /* 0x0000000700077c02 */ /* 0x008fe20008000f00 */
[----:B------:R-:W-:Y:S01]  /*58b0*/  IMAD.U32 R6, RZ, RZ, UR6 ;  /* 0x00000006ff067e24 */ /* 0x000fe2000f8e00ff */
[----:B----4-:R-:W-:Y:S01]  /*58c0*/  MOV R11, UR5 ;  /* 0x00000005000b7c02 */ /* 0x010fe20008000f00 */
[----:B------:R-:W-:Y:S02]  /*58d0*/  IMAD.U32 R10, RZ, RZ, UR4 ;  /* 0x00000004ff0a7e24 */ /* 0x000fe4000f8e00ff */
[----:B------:R-:W-:Y:S07]  /*58e0*/  LEPC R20, `(.L_x_92) ;  /* 0x000000001014794e */ /* 0x000fee0000000000 */
[----:B--2---:R-:W-:Y:S05]  /*58f0*/  CALL.ABS.NOINC R2 ;  /* 0x0000000002007343 */ /* 0x004fea0003c00000 */
.L_x_92:
[----:B------:R-:W-:Y:S01]  /*5900*/  ISETP.NE.U32.AND P4, PT, R54, RZ, PT ;  /* 0x000000ff3600720c */ /* 0x000fe20003f85070 */
[----:B------:R-:W-:Y:S01]  /*5910*/  UISETP.NE.AND UP2, UPT, UR53, URZ, UPT ;  /* 0x000000ff3500728c */ /* 0x000fe2000bf45270 */
[----:B------:R-:W-:Y:S01]  /*5920*/  ISETP.NE.U32.AND P2, PT, RZ, UR38, PT ;  /* 0x00000026ff007c0c */ /* 0x000fe2000bf45070 */
[----:B------:R-:W-:Y:S01]  /*5930*/  UISETP.NE.U32.AND UP1, UPT, UR44, URZ, UPT ;  /* 0x000000ff2c00728c */ /* 0x000fe2000bf25070 */
[----:B------:R-:W-:Y:S01]  /*5940*/  ISETP.NE.AND.EX P4, PT, R55, RZ, PT, P4 ;  /* 0x000000ff3700720c */ /* 0x000fe20003f85340 */
[----:B------:R-:W-:Y:S01]  /*5950*/  UPLOP3.LUT UP0, UPT, UPT, UPT, UPT, 0x40, 0x4 ;  /* 0x000000000004789c */ /* 0x000fe20003f0e870 */
[----:B------:R-:W-:Y:S01]  /*5960*/  ISETP.NE.AND.EX P2, PT, RZ, UR39, PT, P2 ;  /* 0x00000027ff007c0c */ /* 0x000fe2000bf45320 */
[----:B------:R-:W-:Y:S01]  /*5970*/  UISETP.NE.AND.EX UP1, UPT, UR45, URZ, UPT, UP1 ;  /* 0x000000ff2d00728c */ /* 0x000fe2000bf25310 */
[----:B------:R-:W-:Y:S04]  /*5980*/  PLOP3.LUT P1, PT, PT, PT, UP2, 0x80, 0x8 ;  /* 0x000000000008781c */ /* 0x000fe80003f2f028 */
[----:B------:R-:W-:Y:S06]  /*5990*/  @UP2 UPLOP3.LUT UP0, UPT, UPT, UPT, UP1, 0x80, 0x8 ;  /* 0x000000000008289c */ /* 0x000fec0003f0f010 */
[----:B------:R-:W-:Y:S01]  /*59a0*/  PLOP3.LUT P0, PT, PT, PT, UP0, 0x80, 0x8 ;  /* 0x000000000008781c */ /* 0x000fe20003f0f008 */
[----:B------:R-:W-:Y:S01]  /*59b0*/  @!UPT UIADD3 URZ, UPT, UPT, URZ, URZ, URZ ;  /* 0x000000fffffff290 */ /* 0x000fe2000fffe0ff */
[----:B------:R-:W-:Y:S11]  /*59c0*/  BRA.U !UP1, `(.L_x_94) ;  /* 0x0000000109387547 */ /* 0x000ff6000b800000 */
[----:B------:R-:W-:Y:S01]  /*59d0*/  UISETP.NE.U32.AND UP0, UPT, UR38, URZ, UPT ;  /* 0x000000ff2600728c */ /* 0x000fe2000bf05070 */
[----:B------:R-:W-:Y:S02]  /*59e0*/  HFMA2 R0, -RZ, RZ, 0, 5.9604644775390625e-08 ;  /* 0x00000001ff007431 */ /* 0x000fe400000001ff */
[----:B------:R-:W-:Y:S01]  /*59f0*/  IMAD.MOV.U32 R60, RZ, RZ, 0x1 ;  /* 0x00000001ff3c7424 */ /* 0x000fe200078e00ff */
[----:B------:R-:W-:Y:S06]  /*5a00*/  UISETP.NE.AND.EX UP0, UPT, UR39, URZ, UPT, UP0 ;  /* 0x000000ff2700728c */ /* 0x000fec000bf05300 */
[----:B------:R-:W-:Y:S05]  /*5a10*/  PLOP3.LUT P3, PT, PT, PT, UP0, 0x80, 0x8 ;  /* 0x000000000008781c */ /* 0x000fea0003f6f008 */
[----:B------:R-:W1:Y:S01]  /*5a20*/  @UP0 LDCU.64 UR6, c[0x0][0x888] ;  /* 0x00011100ff0607ac */ /* 0x000e620008000a00 */
[----:B------:R-:W-:Y:S07]  /*5a30*/  @UP0 UIMAD UR4, UR36, UR44, URZ ;  /* 0x0000002c240402a4 */ /* 0x000fee000f8e02ff */
[----:B------:R-:W-:Y:S01]  /*5a40*/  @!P3 PRMT R60, R0, 0x7610, R60 ;  /* 0x00007610003cb816 */ /* 0x000fe2000000003c */
[----:B-1----:R-:W-:Y:S03]  /*5a50*/  @UP0 UIMAD.WIDE UR6, UR4, 0x4, UR6 ;  /* 0x00000004040608a5 */ /* 0x002fe6000f8e0206 */
[----:B------:R-:W1:Y:S03]  /*5a60*/  @!UP0 LDCU UR4, c[0x0][0x880] ;  /* 0x00011000ff0487ac */ /* 0x000e660008000800 */
[----:B------:R-:W-:Y:S01]  /*5a70*/  IMAD.U32 R2, RZ, RZ, UR6 ;  /* 0x00000006ff027e24 */ /* 0x000fe2000f8e00ff */
[----:B------:R-:W-:Y:S05]  /*5a80*/  MOV R3, UR7 ;  /* 0x0000000700037c02 */ /* 0x000fea0008000f00 */
[----:B-----5:R2:W5:Y:S02]  /*5a90*/  @P3 LDG.E R35, desc[UR46][R2.64] ;  /* 0x0000002e02233981 */ /* 0x020564000c1e1900 */
[----:B-12---:R-:W-:Y:S02]  /*5aa0*/  @!P3 IMAD.U32 R35, RZ, RZ, UR4 ;  /* 0x00000004ff23be24 */ /* 0x006fe4000f8e00ff */
.L_x_94:
[----:B------:R-:W-:Y:S05]  /*5ab0*/  @!P4 BRA `(.L_x_95) ;  /* 0x000000000020c947 */ /* 0x000fea0003800000 */
[----:B------:R-:W-:Y:S04]  /*5ac0*/  ISETP.NE.U32.AND P3, PT, R52, RZ, PT ;  /* 0x000000ff3400720c */ /* 0x000fe80003f65070 */
[----:B------:R-:W-:Y:S11]  /*5ad0*/  ISETP.NE.AND.EX P3, PT, R53, RZ, PT, P3 ;  /* 0x000000ff3500720c */ /* 0x000ff60003f65330 */
[----:B------:R-:W-:Y:S02]  /*5ae0*/  @!UPT UIADD3 URZ, UPT, UPT, URZ, URZ, URZ ;  /* 0x000000fffffff290 */ /* 0x000fe4000fffe0ff */
[----:B------:R-:W1:Y:S01]  /*5af0*/  @P3 LDC.64 R2, c[0x0][0x8a8] ;  /* 0x00022a00ff023b82 */ /* 0x000e620000000a00 */
[----:B------:R-:W-:Y:S04]  /*5b00*/  @P3 IMAD R0, R54, UR36, RZ ;  /* 0x0000002436003c24 */ /* 0x000fe8000f8e02ff */
[----:B-1----:R-:W-:Y:S05]  /*5b10*/  @P3 IMAD.WIDE R2, R0, 0x4, R2 ;  /* 0x0000000400023825 */ /* 0x002fea00078e0202 */
[----:B-----5:R1:W5:Y:S02]  /*5b20*/  @P3 LDG.E R33, desc[UR46][R2.64] ;  /* 0x0000002e02213981 */ /* 0x020364000c1e1900 */
[----:B-1----:R-:W2:Y:S02]  /*5b30*/  @!P3 LDC R33, c[0x0][0x8a0] ;  /* 0x00022800ff21bb82 */ /* 0x002ea40000000800 */
.L_x_95:
[----:B-----5:R-:W-:Y:S01]  /*5b40*/  FSETP.NEU.AND P3, PT, R35, RZ, PT ;  /* 0x000000ff2300720b */ /* 0x020fe20003f6d000 */
[----:B------:R-:W-:Y:S01]  /*5b50*/  IMAD.U32 R2, RZ, RZ, UR56 ;  /* 0x00000038ff027e24 */ /* 0x000fe2000f8e00ff */
[----:B------:R-:W-:Y:S01]  /*5b60*/  SEL R5, RZ, 0xffffffff, P2 ;  /* 0xffffffffff057807 */ /* 0x000fe20001000000 */
[----:B------:R-:W-:Y:S01]  /*5b70*/  ULOP3.LUT UR4, UR51, 0x1, URZ, 0x3c, !UPT ;  /* 0x0000000133047892 */ /* 0x000fe2000f8e3cff */
[----:B------:R-:W-:Y:S01]  /*5b80*/  @P1 LOP3.LUT P2, RZ, R60, 0xff, RZ, 0xc0, !PT ;  /* 0x000000ff3cff1812 */ /* 0x000fe2000784c0ff */
[----:B------:R-:W-:Y:S01]  /*5b90*/  BSSY B1, `(.L_x_96) ;  /* 0x000003d000017945 */ /* 0x000fe20003800000 */
[----:B------:R-:W-:Y:S01]  /*5ba0*/  @P1 SEL R0, RZ, 0xffffffff, P3 ;  /* 0xffffffffff001807 */ /* 0x000fe20001800000 */
[----:B------:R-:W-:Y:S01]  /*5bb0*/  IMAD.MOV.U32 R47, RZ, RZ, 0x1 ;  /* 0x00000001ff2f7424 */ /* 0x000fe200078e00ff */
[----:B------:R-:W-:Y:S01]  /*5bc0*/  LEA R2, R2, UR48, 0x3 ;  /* 0x0000003002027c11 */ /* 0x000fe2000f8e18ff */
[----:B------:R-:W-:Y:S01]  /*5bd0*/  IMAD.U32 R45, RZ, RZ, UR4 ;  /* 0x00000004ff2d7e24 */ /* 0x000fe2000f8e00ff */
[----:B------:R-:W-:Y:S01]  /*5be0*/  @P0 SEL R0, R5, R0, !P2 ;  /* 0x0000000005000207 */ /* 0x000fe20005000000 */
[----:B------:R-:W-:Y:S01]  /*5bf0*/  IMAD.U32 R46, RZ, RZ, UR56 ;  /* 0x00000038ff2e7e24 */ /* 0x000fe2000f8e00ff */
[C---:B------:R-:W-:Y:S02]  /*5c00*/  LEA R44, R31.reuse, UR48, 0x3 ;  /* 0x000000301f2c7c11 */ /* 0x040fe4000f8e18ff */
[----:B------:R-:W-:Y:S02]  /*5c10*/  CS2R R50, SRZ ;  /* 0x0000000000327805 */ /* 0x000fe4000001ff00 */
[----:B------:R-:W-:Y:S02]  /*5c20*/  @P1 LOP3.LUT R0, R0, 0x1, RZ, 0xc0, !PT ;  /* 0x0000000100001812 */ /* 0x000fe400078ec0ff */
[----:B------:R-:W-:Y:S02]  /*5c30*/  CS2R R48, SRZ ;  /* 0x0000000000307805 */ /* 0x000fe4000001ff00 */
[----:B------:R-:W-:Y:S02]  /*5c40*/  SHF.L.U32 R3, R68, 0x1f, RZ ;  /* 0x0000001f44037819 */ /* 0x000fe400000006ff */
[----:B------:R-:W-:Y:S02]  /*5c50*/  CS2R R42, SRZ ;  /* 0x00000000002a7805 */ /* 0x000fe4000001ff00 */
[----:B------:R-:W-:Y:S02]  /*5c60*/  ISETP.NE.U32.OR P5, PT, R0, 0x1, !P1 ;  /* 0x000000010000780c */ /* 0x000fe40004fa5470 */
[----:B------:R-:W-:Y:S02]  /*5c70*/  CS2R R40, SRZ ;  /* 0x0000000000287805 */ /* 0x000fe4000001ff00 */
[----:B------:R-:W-:Y:S02]  /*5c80*/  PLOP3.LUT P2, PT, PT, PT, UP1, 0x80, 0x8 ;  /* 0x000000000008781c */ /* 0x000fe40003f4f018 */
[----:B------:R-:W-:Y:S02]  /*5c90*/  LEA.HI R34, R31, R31, RZ, 0x1 ;  /* 0x0000001f1f227211 */ /* 0x000fe400078f08ff */
[----:B------:R-:W-:Y:S02]  /*5ca0*/  LOP3.LUT P4, R72, R60, 0xff, RZ, 0xc0, !PT ;  /* 0x000000ff3c487812 */ /* 0x000fe4000788c0ff */
[----:B------:R-:W-:Y:S02]  /*5cb0*/  SEL R4, RZ, 0xffffffff, P3 ;  /* 0xffffffffff047807 */ /* 0x000fe40001800000 */
[----:B------:R-:W-:Y:S02]  /*5cc0*/  P2R R74, PR, RZ, 0x20 ;  /* 0x00000020ff4a7803 */ /* 0x000fe40000000000 */
[----:B------:R-:W-:Y:S03]  /*5cd0*/  @P5 SHF.L.U32 R0, R45, 0x1f, RZ ;  /* 0x0000001f2d005819 */ /* 0x000fe600000006ff */
[----:B------:R-:W-:Y:S01]  /*5ce0*/  @P2 SEL R4, R5, R4, !P4 ;  /* 0x0000000405042207 */ /* 0x000fe20006000000 */
[----:B------:R1:W3:Y:S03]  /*5cf0*/  @P5 SYNCS.PHASECHK.TRANS64.TRYWAIT P1, [R2+URZ+0xd0], R0 ;  /* 0x0000d000020055a7 */ /* 0x0002e600080211ff */
[----:B------:R-:W-:Y:S04]  /*5d00*/  LOP3.LUT R4, R4, 0x1, RZ, 0xc0, !PT ;  /* 0x0000000104047812 */ /* 0x000fe800078ec0ff */
[----:B------:R-:W-:Y:S04]  /*5d10*/  ISETP.NE.U32.AND P2, PT, R4, 0x1, PT ;  /* 0x000000010400780c */ /* 0x000fe80003f45070 */
[----:B------:R-:W-:Y:S01]  /*5d20*/  P2R R76, PR, RZ, 0x4 ;  /* 0x00000004ff4c7803 */ /* 0x000fe20000000000 */
[----:B------:R4:W2:Y:S01]  /*5d30*/  SYNCS.PHASECHK.TRANS64.TRYWAIT P0, [R44+URZ+0x130], R3 ;  /* 0x000130032c0075a7 */ /* 0x0008a200080011ff */
[C---:B-1----:R-:W-:Y:S01]  /*5d40*/  IMAD.SHL.U32 R0, R34.reuse, 0x20, RZ ;  /* 0x0000002022007824 */ /* 0x042fe200078e00ff */
[----:B------:R-:W-:Y:S04]  /*5d50*/  LOP3.LUT R34, R34, 0xffe, RZ, 0xc0, !PT ;  /* 0x00000ffe22227812 */ /* 0x000fe800078ec0ff */
[----:B------:R-:W-:Y:S01]  /*5d60*/  LOP3.LUT R0, R0, 0xffffffc0, RZ, 0xc0, !PT ;  /* 0xffffffc000007812 */ /* 0x000fe200078ec0ff */
[----:B------:R-:W-:Y:S04]  /*5d70*/  IMAD.IADD R34, R31, 0x1, -R34 ;  /* 0x000000011f227824 */ /* 0x000fe800078e0a22 */
[----:B------:R-:W-:Y:S04]  /*5d80*/  IMAD.IADD R0, R32, 0x1, R0 ;  /* 0x0000000120007824 */ /* 0x000fe800078e0200 */
[----:B------:R-:W-:Y:S01]  /*5d90*/  IMAD R34, R34, 0x100000, R0 ;  /* 0x0010000022227824 */ /* 0x000fe200078e0200 */
[----:B---3--:R-:W-:Y:S01]  /*5da0*/  @P5 SEL R47, RZ, 0x1, !P1 ;  /* 0x00000001ff2f5807 */ /* 0x008fe20004800000 */
[----:B----4-:R-:W-:Y:S06]  /*5db0*/  @!P5 BRA `(.L_x_97) ;  /* 0x000000000068d947 */ /* 0x010fec0003800000 */
[----:B------:R-:W-:Y:S01]  /*5dc0*/  HFMA2 R43, -RZ, RZ, 0, 0 ;  /* 0x00000000ff2b7431 */ /* 0x000fe200000001ff */
[----:B------:R-:W-:Y:S01]  /*5dd0*/  ISETP.NE.AND P1, PT, R47, RZ, PT ;  /* 0x000000ff2f00720c */ /* 0x000fe20003f25270 */
[----:B------:R-:W-:Y:S01]  /*5de0*/  IMAD.U32 R0, RZ, RZ, UR56 ;  /* 0x00000038ff007e24 */ /* 0x000fe2000f8e00ff */
[----:B------:R-:W-:Y:S11]  /*5df0*/  BSSY B0, `(.L_x_98) ;  /* 0x0000005000007945 */ /* 0x000ff60003800000 */
[----:B------:R-:W-:Y:S05]  /*5e00*/  @P1 BRA `(.L_x_99) ;  /* 0x00000000000c1947 */ /* 0x000fea0003800000 */
[----:B------:R-:W-:Y:S04]  /*5e10*/  SHF.L.U32 R4, R45, 0x1f, RZ ;  /* 0x0000001f2d047819 */ /* 0x000fe800000006ff */
[----:B------:R-:W1:Y:S02]  /*5e20*/  SYNCS.PHASECHK.TRANS64.TRYWAIT P1, [R2+URZ+0xd0], R4 ;  /* 0x0000d004020075a7 */ /* 0x000e6400080211ff */
[----:B-1----:R-:W-:Y:S05]  /*5e30*/  @!P1 BRA `(.L_x_100) ;  /* 0x0000002000749947 */ /* 0x002fea0003800000 */
.L_x_99:
[----:B------:R-:W-:Y:S05]  /*5e40*/  BSYNC B0 ;  /* 0x0000000000007941 */ /* 0x000fea0003800000 */
.L_x_98:
[----:B------:R-:W-:Y:S01]  /*5e50*/  ISETP.NE.AND P1, PT, R76, RZ, PT ;  /* 0x000000ff4c00720c */ /* 0x000fe20003f25270 */
[----:B------:R-:W-:Y:S01]  /*5e60*/  IMAD.MOV.U32 R42, RZ, RZ, RZ ;  /* 0x000000ffff2a7224 */ /* 0x000fe200078e00ff */
[----:B------:R-:W-:Y:S02]  /*5e70*/  CS2R R40, SRZ ;  /* 0x0000000000287805 */ /* 0x000fe4000001ff00 */
[----:B------:R-:W-:Y:S02]  /*5e80*/  CS2R R50, SRZ ;  /* 0x0000000000327805 */ /* 0x000fe4000001ff00 */
[----:B------:R-:W-:Y:S07]  /*5e90*/  CS2R R48, SRZ ;  /* 0x0000000000307805 */ /* 0x000fee000001ff00 */
[----:B-1----:R-:W-:Y:S01]  /*5ea0*/  @P1 IMAD R2, R0, 0x800, R64 ;  /* 0x0000080000021824 */ /* 0x002fe200078e0240 */
[----:B------:R-:W-:Y:S05]  /*5eb0*/  @P1 WARPSYNC.ALL ;  /* 0x0000000000001948 */ /* 0x000fea0003800000 */
[----:B------:R-:W-:Y:S01]  /*5ec0*/  @P1 LEA R2, R2, UR48, 0x1 ;  /* 0x0000003002021c11 */ /* 0x000fe2000f8e08ff */
[----:B------:R-:W-:Y:S04]  /*5ed0*/  UIADD3 UR5, UPT, UPT, UR56, 0x1, URZ ;  /* 0x0000000138057890 */ /* 0x000fe8000fffe0ff */
[----:B------:R1:W3:Y:S01]  /*5ee0*/  @P1 LDSM.16.M88.4 R40, [R2+0x200] ;  /* 0x000200000228183b */ /* 0x0002e20000000200 */
[----:B------:R-:W-:Y:S01]  /*5ef0*/  UISETP.NE.AND UP0, UPT, UR5, 0x3, UPT ;  /* 0x000000030500788c */ /* 0x000fe2000bf05270 */
[----:B------:R-:W-:Y:S03]  /*5f00*/  @P1 IMAD R0, R69, 0x2, R2 ;  /* 0x0000000245001824 */ /* 0x000fe600078e0202 */
[----:B------:R-:W-:Y:S02]  /*5f10*/  USEL UR4, URZ, 0x1, UP0 ;  /* 0x00000001ff047887 */ /* 0x000fe40008000000 */
[----:B------:R1:W4:Y:S01]  /*5f20*/  @P1 LDSM.16.M88.4 R48, [R0+0x200] ;  /* 0x000200000030183b */ /* 0x0003220000000200 */
[----:B------:R-:W-:Y:S03]  /*5f30*/  USEL UR5, UR5, URZ, UP0 ;  /* 0x000000ff05057287 */ /* 0x000fe60008000000 */
[----:B------:R-:W-:Y:S03]  /*5f40*/  LOP3.LUT R45, R45, UR4, RZ, 0x3c, !PT ;  /* 0x000000042d2d7c12 */ /* 0x000fe6000f8e3cff */
[----:B------:R-:W-:Y:S02]  /*5f50*/  IMAD.U32 R46, RZ, RZ, UR5 ;  /* 0x00000005ff2e7e24 */ /* 0x000fe4000f8e00ff */
.L_x_97:
[----:B------:R-:W-:Y:S05]  /*5f60*/  BSYNC B1 ;  /* 0x0000000000017941 */ /* 0x000fea0003800000 */
.L_x_96:
[----:B-1----:R-:W-:Y:S04]  /*5f70*/  SHF.R.U32.HI R0, RZ, 0x15, R34 ;  /* 0x00000015ff007819 */ /* 0x002fe80000011622 */
[----:B------:R-:W-:Y:S01]  /*5f80*/  LOP3.LUT P1, RZ, R0, 0x3, R65, 0x48, !PT ;  /* 0x0000000300ff7812 */ /* 0x000fe20007824841 */
[----:B------:R-:W-:Y:S01]  /*5f90*/  @!UPT UIADD3 URZ, UPT, UPT, URZ, URZ, URZ ;  /* 0x000000fffffff290 */ /* 0x000fe2000fffe0ff */
[----:B--2---:R-:W-:Y:S11]  /*5fa0*/  @P0 BRA `(.L_x_101) ;  /* 0x0000000000080947 */ /* 0x004ff60003800000 */
[----:B------:R-:W1:Y:S02]  /*5fb0*/  SYNCS.PHASECHK.TRANS64.TRYWAIT P0, [R44+URZ+0x130], R3 ;  /* 0x000130032c0075a7 */ /* 0x000e6400080011ff */
[----:B-1----:R-:W-:Y:S05]  /*5fc0*/  @!P0 BRA `(.L_x_102) ;  /* 0x0000002000248947 */ /* 0x002fea0003800000 */
.L_x_101:
[----:B------:R-:W-:Y:S05]  /*5fd0*/  @!P1 BRA `(.L_x_103) ;  /* 0x0000000000409947 */ /* 0x000fea0003800000 */
[----:B------:R-:W2:Y:S01]  /*5fe0*/  LDCU.64 UR8, c[0x4][0x70] ;  /* 0x01000e00ff0877ac */ /* 0x000ea20008000a00 */
[----:B-1----:R-:W-:Y:S01]  /*5ff0*/  MOV R3, 0x0 ;  /* 0x0000000000037802 */ /* 0x002fe20000000f00 */
[----:B------:R-:W-:Y:S02]  /*6000*/  HFMA2 R12, -RZ, RZ, 0, 5.9604644775390625e-08 ;  /* 0x00000001ff0c7431 */ /* 0x000fe400000001ff */
[----:B------:R-:W-:Y:S02]  /*6010*/  IMAD.MOV.U32 R8, RZ, RZ, 0x192 ;  /* 0x00000192ff087424 */ /* 0x000fe400078e00ff */
[----:B------:R-:W-:Y:S01]  /*6020*/  IMAD.MOV.U32 R13, RZ, RZ, RZ ;  /* 0x000000ffff0d7224 */ /* 0x000fe200078e00ff */
[----:B------:R-:W1:Y:S01]  /*6030*/  LDCU.64 UR6, c[0x4][0x78] ;  /* 0x01000f00ff0677ac */ /* 0x000e620008000a00 */
[----:B------:R-:W3:Y:S01]  /*6040*/  LDC.64 R2, c[0x4][R3] ;  /* 0x0100000003027b82 */ /* 0x000ee20000000a00 */
[----:B------:R-:W5:Y:S01]  /*6050*/  LDCU.64 UR4, c[0x4][0x10] ;  /* 0x01000200ff0477ac */ /* 0x000f620008000a00 */
[----:B--2---:R-:W-:Y:S01]  /*6060*/  MOV R5, UR9 ;  /* 0x0000000900057c02 */ /* 0x004fe20008000f00 */
[----:B------:R-:W-:Y:S01]  /*6070*/  IMAD.U32 R4, RZ, RZ, UR8 ;  /* 0x00000008ff047e24 */ /* 0x000fe2000f8e00ff */
[----:B-1----:R-:W-:Y:S01]  /*6080*/  MOV R7, UR7 ;  /* 0x0000000700077c02 */ /* 0x002fe20008000f00 */
[----:B------:R-:W-:Y:S01]  /*6090*/  IMAD.U32 R6, RZ, RZ, UR6 ;  /* 0x00000006ff067e24 */ /* 0x000fe2000f8e00ff */
[----:B-----5:R-:W-:Y:S01]  /*60a0*/  MOV R11, UR5 ;  /* 0x00000005000b7c02 */ /* 0x020fe20008000f00 */
[----:B------:R-:W-:Y:S02]  /*60b0*/  IMAD.U32 R10, RZ, RZ, UR4 ;  /* 0x00000004ff0a7e24 */ /* 0x000fe4000f8e00ff */
[----:B------:R-:W-:Y:S07]  /*60c0*/  LEPC R20, `(.L_x_103) ;  /* 0x000000001014794e */ /* 0x000fee0000000000 */
[----:B---34-:R-:W-:Y:S05]  /*60d0*/  CALL.ABS.NOINC R2 ;  /* 0x0000000002007343 */ /* 0x018fea0003c00000 */
.L_x_103:
[----:B-1-3--:R-:W-:Y:S01]  /*60e0*/  SHF.L.U32 R3, R40, 0x10, RZ ;  /* 0x0000001028037819 */ /* 0x00afe200000006ff */
[----:B------:R-:W-:Y:S05]  /*60f0*/  WARPSYNC.ALL ;  /* 0x0000000000007948 */ /* 0x000fea0003800000 */
[----:B------:R-:W-:Y:S01]  /*6100*/  R2UR UR4, R34 ;  /* 0x00000000220472ca */ /* 0x000fe200000e0000 */
[----:B------:R-:W-:Y:S01]  /*6110*/  BSSY.RECONVERGENT B0, `(.L_x_104) ;  /* 0x0000050000007945 */ /* 0x000fe20003800200 */
[----:B------:R-:W-:Y:S02]  /*6120*/  SHF.L.U32 R20, R42, 0x10, RZ ;  /* 0x000000102a147819 */ /* 0x000fe400000006ff */
[----:B------:R-:W-:Y:S02]  /*6130*/  SHF.L.U32 R75, R69, 0x1, RZ ;  /* 0x00000001454b7819 */ /* 0x000fe400000006ff */
[----:B------:R-:W-:Y:S07]  /*6140*/  ISETP.NE.AND P0, PT, R70, RZ, PT ;  /* 0x000000ff4600720c */ /* 0x000fee0003f05270 */
[----:B------:R-:W1:Y:S02]  /*6150*/  LDTM.16dp256bit.x4 R4, tmem[UR4] ;  /* 0x00000004000479ee */ /* 0x000e640008120000 */
[C---:B-1----:R-:W-:Y:S01]  /*6160*/  FMUL R0, R33.reuse, R4 ;  /* 0x0000000421007220 */ /* 0x042fe20000400000 */
[----:B------:R-:W-:Y:S01]  /*6170*/  LOP3.LUT R4, R40, 0xffff0000, RZ, 0xc0, !PT ;  /* 0xffff000028047812 */ /* 0x000fe200078ec0ff */
[----:B------:R-:W-:Y:S01]  /*6180*/  FMUL R2, R33, R5 ;  /* 0x0000000521027220 */ /* 0x000fe20000400000 */
[----:B------:R-:W-:Y:S01]  /*6190*/  SHF.L.U32 R5, R41, 0x10, RZ ;  /* 0x0000001029057819 */ /* 0x000fe200000006ff */
[----:B------:R-:W-:Y:S01]  /*61a0*/  FFMA R0, R35, R3, R0 ;  /* 0x0000000323007223 */ /* 0x000fe20000000000 */
[----:B------:R-:W-:Y:S01]  /*61b0*/  FMUL R3, R33, R6 ;  /* 0x0000000621037220 */ /* 0x000fe20000400000 */
[----:B------:R-:W-:Y:S01]  /*61c0*/  LOP3.LUT R6, R41, 0xffff0000, RZ, 0xc0, !PT ;  /* 0xffff000029067812 */ /* 0x000fe200078ec0ff */
[----:B------:R-:W-:Y:S01]  /*61d0*/  FFMA R2, R35, R4, R2 ;  /* 0x0000000423027223 */ /* 0x000fe20000000002 */
[----:B------:R-:W-:Y:S01]  /*61e0*/  FMUL R7, R33, R7 ;  /* 0x0000000721077220 */ /* 0x000fe20000400000 */
[----:B------:R-:W-:Y:S01]  /*61f0*/  FFMA R3, R35, R5, R3 ;  /* 0x0000000523037223 */ /* 0x000fe20000000003 */
[C---:B------:R-:W-:Y:S01]  /*6200*/  FMUL R4, R33.reuse, R8 ;  /* 0x0000000821047220 */ /* 0x040fe20000400000 */
[----:B------:R-:W-:Y:S01]  /*6210*/  FMUL R5, R33, R9 ;  /* 0x0000000921057220 */ /* 0x000fe20000400000 */
[----:B------:R-:W-:Y:S01]  /*6220*/  F2FP.BF16.F32.PACK_AB R36, R2, R0 ;  /* 0x000000000224723e */ /* 0x000fe200000010ff */
[C---:B------:R-:W-:Y:S01]  /*6230*/  FFMA R7, R35.reuse, R6, R7 ;  /* 0x0000000623077223 */ /* 0x040fe20000000007 */
[----:B------:R-:W-:Y:S01]  /*6240*/  LOP3.LUT R0, R42, 0xffff0000, RZ, 0xc0, !PT ;  /* 0xffff00002a007812 */ /* 0x000fe200078ec0ff */
[----:B------:R-:W-:Y:S01]  /*6250*/  FFMA R4, R35, R20, R4 ;  /* 0x0000001423047223 */ /* 0x000fe20000000004 */
[----:B------:R-:W-:Y:S01]  /*6260*/  SHF.L.U32 R2, R43, 0x10, RZ ;  /* 0x000000102b027819 */ /* 0x000fe200000006ff */
[----:B------:R-:W-:Y:S01]  /*6270*/  FMUL R6, R33, R10 ;  /* 0x0000000a21067220 */ /* 0x000fe20000400000 */
[----:B------:R-:W-:Y:S01]  /*6280*/  F2FP.BF16.F32.PACK_AB R37, R7, R3 ;  /* 0x000000030725723e */ /* 0x000fe200000010ff */
[----:B------:R-:W-:Y:S01]  /*6290*/  FFMA R5, R35, R0, R5 ;  /* 0x0000000023057223 */ /* 0x000fe20000000005 */
[----:B------:R-:W-:Y:S01]  /*62a0*/  LOP3.LUT R3, R43, 0xffff0000, RZ, 0xc0, !PT ;  /* 0xffff00002b037812 */ /* 0x000fe200078ec0ff */
[----:B------:R-:W-:Y:S01]  /*62b0*/  FFMA R6, R35, R2, R6 ;  /* 0x0000000223067223 */ /* 0x000fe20000000006 */
[C---:B----4-:R-:W-:Y:S01]  /*62c0*/  SHF.L.U32 R7, R48.reuse, 0x10, RZ ;  /* 0x0000001030077819 */ /* 0x050fe200000006ff */
[C---:B------:R-:W-:Y:S01]  /*62d0*/  FMUL R11, R33.reuse, R11 ;  /* 0x0000000b210b7220 */ /* 0x040fe20000400000 */
[----:B------:R-:W-:Y:S01]  /*62e0*/  LOP3.LUT R0, R48, 0xffff0000, RZ, 0xc0, !PT ;  /* 0xffff000030007812 */ /* 0x000fe200078ec0ff */
[----:B------:R-:W-:Y:S01]  /*62f0*/  FMUL R8, R33, R12 ;  /* 0x0000000c21087220 */ /* 0x000fe20000400000 */
[----:B------:R-:W-:Y:S01]  /*6300*/  SHF.L.U32 R2, R49, 0x10, RZ ;  /* 0x0000001031027819 */ /* 0x000fe200000006ff */
[----:B------:R-:W-:Y:S01]  /*6310*/  FMUL R9, R33, R13 ;  /* 0x0000000d21097220 */ /* 0x000fe20000400000 */
[----:B------:R-:W-:Y:S01]  /*6320*/  F2FP.BF16.F32.PACK_AB R38, R5, R4 ;  /* 0x000000040526723e */ /* 0x000fe200000010ff */
[C---:B------:R-:W-:Y:S01]  /*6330*/  FFMA R11, R35.reuse, R3, R11 ;  /* 0x00000003230b7223 */ /* 0x040fe2000000000b */
[----:B------:R-:W-:Y:S01]  /*6340*/  MOV R5, UR56 ;  /* 0x0000003800057c02 */ /* 0x000fe20008000f00 */
[----:B------:R-:W-:Y:S01]  /*6350*/  FFMA R8, R35, R7, R8 ;  /* 0x0000000723087223 */ /* 0x000fe20000000008 */
[----:B------:R-:W-:Y:S01]  /*6360*/  SHF.L.U32 R3, R51, 0x10, RZ ;  /* 0x0000001033037819 */ /* 0x000fe200000006ff */
[----:B------:R-:W-:Y:S01]  /*6370*/  FFMA R9, R35, R0, R9 ;  /* 0x0000000023097223 */ /* 0x000fe20000000009 */
[----:B------:R-:W-:Y:S01]  /*6380*/  LOP3.LUT R0, R49, 0xffff0000, RZ, 0xc0, !PT ;  /* 0xffff000031007812 */ /* 0x000fe200078ec0ff */
[----:B------:R-:W-:Y:S01]  /*6390*/  FMUL R10, R33, R14 ;  /* 0x0000000e210a7220 */ /* 0x000fe20000400000 */
[----:B------:R-:W-:Y:S01]  /*63a0*/  LOP3.LUT R4, R51, 0xffff0000, RZ, 0xc0, !PT ;  /* 0xffff000033047812 */ /* 0x000fe200078ec0ff */
[C---:B------:R-:W-:Y:S01]  /*63b0*/  FMUL R15, R33.reuse, R15 ;  /* 0x0000000f210f7220 */ /* 0x040fe20000400000 */
[----:B------:R-:W-:Y:S01]  /*63c0*/  FMUL R12, R33, R16 ;  /* 0x00000010210c7220 */ /* 0x000fe20000400000 */
[C---:B------:R-:W-:Y:S01]  /*63d0*/  FFMA R10, R35.reuse, R2, R10 ;  /* 0x00000002230a7223 */ /* 0x040fe2000000000a */
[C---:B------:R-:W-:Y:S01]  /*63e0*/  LOP3.LUT R2, R50.reuse, 0xffff0000, RZ, 0xc0, !PT ;  /* 0xffff000032027812 */ /* 0x040fe200078ec0ff */
[----:B------:R-:W-:Y:S01]  /*63f0*/  FFMA R15, R35, R0, R15 ;  /* 0x00000000230f7223 */ /* 0x000fe2000000000f */
[----:B------:R-:W-:Y:S01]  /*6400*/  SHF.L.U32 R0, R50, 0x10, RZ ;  /* 0x0000001032007819 */ /* 0x000fe200000006ff */
[C---:B------:R-:W-:Y:S01]  /*6410*/  FMUL R13, R33.reuse, R17 ;  /* 0x00000011210d7220 */ /* 0x040fe20000400000 */
[C---:B------:R-:W-:Y:S01]  /*6420*/  FMUL R14, R33.reuse, R18 ;  /* 0x00000012210e7220 */ /* 0x040fe20000400000 */
[----:B------:R-:W-:Y:S01]  /*6430*/  FMUL R19, R33, R19 ;  /* 0x0000001321137220 */ /* 0x000fe20000400000 */
[----:B------:R-:W-:Y:S01]  /*6440*/  LEA R5, R5, R64, 0xb ;  /* 0x0000004005057211 */ /* 0x000fe200078e58ff */
[C---:B------:R-:W-:Y:S01]  /*6450*/  FFMA R12, R35.reuse, R0, R12 ;  /* 0x00000000230c7223 */ /* 0x040fe2000000000c */
[C---:B------:R-:W-:Y:S01]  /*6460*/  FFMA R13, R35.reuse, R2, R13 ;  /* 0x00000002230d7223 */ /* 0x040fe2000000000d */
[C---:B------:R-:W-:Y:S01]  /*6470*/  FFMA R14, R35.reuse, R3, R14 ;  /* 0x00000003230e7223 */ /* 0x040fe2000000000e */
[----:B------:R-:W-:Y:S01]  /*6480*/  FFMA R19, R35, R4, R19 ;  /* 0x0000000423137223 */ /* 0x000fe20000000013 */
[----:B------:R-:W-:Y:S02]  /*6490*/  F2FP.BF16.F32.PACK_AB R39, R11, R6 ;  /* 0x000000060b27723e */ /* 0x000fe400000010ff */
[----:B------:R-:W-:Y:S02]  /*64a0*/  LEA R5, R5, UR48, 0x1 ;  /* 0x0000003005057c11 */ /* 0x000fe4000f8e08ff */
[----:B------:R-:W-:Y:S02]  /*64b0*/  F2FP.BF16.F32.PACK_AB R8, R9, R8 ;  /* 0x000000080908723e */ /* 0x000fe400000010ff */
[----:B------:R-:W-:Y:S01]  /*64c0*/  F2FP.BF16.F32.PACK_AB R9, R15, R10 ;  /* 0x0000000a0f09723e */ /* 0x000fe200000010ff */
[----:B------:R1:W-:Y:S01]  /*64d0*/  STSM.16.M88.4 [R5+0x200], R36 ;  /* 0x0002002405007844 */ /* 0x0003e20000000200 */
[----:B------:R-:W-:Y:S02]  /*64e0*/  F2FP.BF16.F32.PACK_AB R10, R13, R12 ;  /* 0x0000000c0d0a723e */ /* 0x000fe400000010ff */
[----:B------:R-:W-:Y:S02]  /*64f0*/  F2FP.BF16.F32.PACK_AB R11, R19, R14 ;  /* 0x0000000e130b723e */ /* 0x000fe400000010ff */
[----:B------:R-:W-:Y:S05]  /*6500*/  IADD3 R0, PT, PT, R75, 0x200, R5 ;  /* 0x000002004b007810 */ /* 0x000fea0007ffe005 */
[----:B------:R1:W-:Y:S01]  /*6510*/  STSM.16.M88.4 [R0], R8 ;  /* 0x0000000800007844 */ /* 0x0003e20000000200 */
[----:B------:R-:W-:Y:S01]  /*6520*/  @!PT LDS RZ, [RZ] ;  /* 0x00000000fffff984 */ /* 0x000fe20000000800 */
[----:B------:R-:W-:Y:S01]  /*6530*/  @!PT LDS RZ, [RZ] ;  /* 0x00000000fffff984 */ /* 0x000fe20000000800 */
[----:B------:R-:W-:Y:S01]  /*6540*/  @!PT LDS RZ, [RZ] ;  /* 0x00000000fffff984 */ /* 0x000fe20000000800 */
[----:B------:R-:W-:Y:S01]  /*6550*/  @!PT LDS RZ, [RZ] ;  /* 0x00000000fffff984 */ /* 0x000fe20000000800 */
[----:B------:R2:W-:Y:S07]  /*6560*/  MEMBAR.ALL.CTA ;  /* 0x0000000000007992 */ /* 0x0005ee0000008000 */
[----:B--2---:R-:W2:Y:S02]  /*6570*/  FENCE.VIEW.ASYNC.S ;  /* 0x00000000000073c6 */ /* 0x004ea40000000000 */
[----:B--2---:R-:W-:Y:S06]  /*6580*/  BAR.SYNC.DEFER_BLOCKING 0x1, 0x80 ;  /* 0x0042000000007b1d */ /* 0x004fec0000010000 */
[----:B------:R-:W-:Y:S05]  /*6590*/  @P0 BRA `(.L_x_105) ;  /* 0x00000000001c0947 */ /* 0x000fea0003800000 */
[----:B------:R-:W-:Y:S02]  /*65a0*/  UIADD3 UR6, UP0, UPT, UR54, 0x680, URZ ;  /* 0x0000068036067890 */ /* 0x000fe4000ff1e0ff */
[----:B------:R-:W-:Y:S02]  /*65b0*/  ULEA UR4, UR56, UR48, 0xc ;  /* 0x0000003038047291 */ /* 0x000fe4000f8e60ff */
[----:B------:R-:W-:Y:S02]  /*65c0*/  UIADD3.X UR7, UPT, UPT, URZ, UR55, URZ, UP0, !UPT ;  /* 0x00000037ff077290 */ /* 0x000fe400087fe4ff */
[----:B------:R-:W-:Y:S01]  /*65d0*/  UIADD3 UR40, UPT, UPT, UR4, 0x200, URZ ;  /* 0x0000020004287890 */ /* 0x000fe2000fffe0ff */
[----:B------:R-:W-:Y:S08]  /*65e0*/  UMOV UR43, UR36 ;  /* 0x00000024002b7c82 */ /* 0x000ff00008000000 */
[----:B------:R2:W-:Y:S02]  /*65f0*/  UTMASTG.3D [UR40], [UR6] ;  /* 0x00000028060073b5 */ /* 0x0005e40008010000 */
[----:B--2---:R0:W-:Y:S02]  /*6600*/  UTMACMDFLUSH ;  /* 0x00000000000079b7 */ /* 0x0041e40000000000 */
.L_x_105:
[----:B------:R-:W-:Y:S05]  /*6610*/  BSYNC.RECONVERGENT B0 ;  /* 0x0000000000007941 */ /* 0x000fea0003800200 */
.L_x_104:
[----:B------:R-:W-:Y:S01]  /*6620*/  UIADD3 UR40, UPT, UPT, UR56, 0x1, URZ ;  /* 0x0000000138287890 */ /* 0x000fe2000fffe0ff */
[----:B------:R-:W-:Y:S03]  /*6630*/  BSSY.RECONVERGENT B0, `(.L_x_106) ;  /* 0x0000005000007945 */ /* 0x000fe60003800200 */
[----:B------:R-:W-:Y:S04]  /*6640*/  UISETP.NE.AND UP0, UPT, UR40, 0x3, UPT ;  /* 0x000000032800788c */ /* 0x000fe8000bf05270 */
[----:B------:R-:W-:Y:S01]  /*6650*/  USEL UR43, UR40, URZ, UP0 ;  /* 0x000000ff282b7287 */ /* 0x000fe20008000000 */
[----:B------:R-:W-:Y:S11]  /*6660*/  @P0 BRA `(.L_x_107) ;  /* 0x0000000000040947 */ /* 0x000ff60003800000 */
[----:B------:R-:W-:Y:S04]  /*6670*/  DEPBAR.LE SB0, 0x1 ;  /* 0x000080400000791a */ /* 0x000fe80000000000 */
.L_x_107:
[----:B------:R-:W-:Y:S05]  /*6680*/  BSYNC.RECONVERGENT B0 ;  /* 0x0000000000007941 */ /* 0x000fea0003800200 */
.L_x_106:
[----:B------:R-:W-:Y:S01]  /*6690*/  BAR.SYNC.DEFER_BLOCKING 0x1, 0x80 ;  /* 0x0042000000007b1d */ /* 0x000fe20000010000 */
[----:B------:R-:W-:Y:S01]  /*66a0*/  ISETP.NE.AND P1, PT, R74, RZ, PT ;  /* 0x000000ff4a00720c */ /* 0x000fe20003f25270 */
[----:B------:R-:W-:Y:S01]  /*66b0*/  UISETP.NE.AND UP0, UPT, UR50, URZ, UPT ;  /* 0x000000ff3200728c */ /* 0x000fe2000bf05270 */
[----:B------:R-:W-:Y:S11]  /*66c0*/  LEA R2, R46, UR48, 0x3 ;  /* 0x000000302e027c11 */ /* 0x000ff6000f8e18ff */
[----:B------:R-:W-:Y:S01]  /*66d0*/  @P1 SHF.L.U32 R3, R45, 0x1f, RZ ;  /* 0x0000001f2d031819 */ /* 0x000fe200000006ff */
[----:B------:R-:W-:Y:S06]  /*66e0*/  BRA.U !UP0, `(.L_x_108) ;  /* 0x0000000108247547 */ /* 0x000fec000b800000 */
[----:B------:R-:W-:Y:S01]  /*66f0*/  IMAD.U32 R4, RZ, RZ, UR49 ;  /* 0x00000031ff047e24 */ /* 0x000fe2000f8e00ff */
[----:B-1----:R-:W-:Y:S01]  /*6700*/  MOV R0, UR37 ;  /* 0x0000002500007c02 */ /* 0x002fe20008000f00 */
[----:B------:R-:W-:Y:S03]  /*6710*/  UIADD3 UR49, UPT, UPT, UR49, 0x1, URZ ;  /* 0x0000000131317890 */ /* 0x000fe6000fffe0ff */
[----:B------:R-:W-:Y:S01]  /*6720*/  @P1 LEA R4, R4, UR48, 0x3 ;  /* 0x0000003004041c11 */ /* 0x000fe2000f8e18ff */
[----:B------:R-:W-:Y:S04]  /*6730*/  UISETP.NE.AND UP0, UPT, UR49, 0x3, UPT ;  /* 0x000000033100788c */ /* 0x000fe8000bf05270 */
[----:B------:R-:W-:Y:S01]  /*6740*/  @P1 VIADD R4, R4, 0xe8 ;  /* 0x000000e804041836 */ /* 0x000fe20000000000 */
[----:B------:R-:W-:Y:S04]  /*6750*/  USEL UR49, UR49, URZ, UP0 ;  /* 0x000000ff31317287 */ /* 0x000fe80008000000 */
[----:B------:R-:W-:Y:S04]  /*6760*/  @P1 PRMT R0, R0, 0x654, R4 ;  /* 0x0000065400001816 */ /* 0x000fe80000000004 */
[----:B------:R2:W-:Y:S04]  /*6770*/  @P1 SYNCS.ARRIVE.TRANS64.RED.A1T0 RZ, [R0+URZ], RZ ;  /* 0x000000ff00ff19a7 */ /* 0x0005e800081004ff */
.L_x_108:
[----:B------:R-:W3:Y:S01]  /*6780*/  @P1 SYNCS.PHASECHK.TRANS64.TRYWAIT P0, [R2+URZ+0xd0], R3 ;  /* 0x0000d003020015a7 */ /* 0x000ee200080011ff */
[----:B------:R-:W-:Y:S01]  /*6790*/  BSSY B1, `(.L_x_109) ;  /* 0x0000013000017945 */ /* 0x000fe20003800000 */
[----:B---3--:R-:W-:Y:S03]  /*67a0*/  @P1 SEL R47, RZ, 0x1, !P0 ;  /* 0x00000001ff2f1807 */ /* 0x008fe60004000000 */
[----:B------:R-:W-:Y:S05]  /*67b0*/  @!P1 BRA `(.L_x_110) ;  /* 0x0000000000409947 */ /* 0x000fea0003800000 */
[----:B------:R-:W-:Y:S01]  /*67c0*/  ISETP.NE.AND P1, PT, R76, RZ, PT ;  /* 0x000000ff4c00720c */ /* 0x000fe20003f25270 */
[----:B------:R-:W-:Y:S01]  /*67d0*/  BSSY B0, `(.L_x_111) ;  /* 0x0000009000007945 */ /* 0x000fe20003800000 */
[----:B------:R-:W-:Y:S11]  /*67e0*/  ISETP.NE.AND P0, PT, R47, RZ, PT ;  /* 0x000000ff2f00720c */ /* 0x000ff60003f05270 */
[----:B------:R-:W-:Y:S05]  /*67f0*/  @P1 IMAD R3, R46, 0x800, R64 ;  /* 0x000008002e031824 */ /* 0x000fea00078e0240 */
[----:B------:R-:W-:Y:S05]  /*6800*/  @P1 LEA R3, R3, UR48, 0x1 ;  /* 0x0000003003031c11 */ /* 0x000fea000f8e08ff */
[----:B-12---:R-:W-:Y:S01]  /*6810*/  @P1 IMAD.IADD R0, R75, 0x1, R3 ;  /* 0x000000014b001824 */ /* 0x006fe200078e0203 */
[----:B------:R-:W-:Y:S06]  /*6820*/  @P0 BRA `(.L_x_112) ;  /* 0x00000000000c0947 */ /* 0x000fec0003800000 */
[----:B------:R-:W-:Y:S04]  /*6830*/  SHF.L.U32 R45, R45, 0x1f, RZ ;  /* 0x0000001f2d2d7819 */ /* 0x000fe800000006ff */
[----:B------:R-:W1:Y:S02]  /*6840*/  SYNCS.PHASECHK.TRANS64.TRYWAIT P0, [R2+URZ+0xd0], R45 ;  /* 0x0000d02d020075a7 */ /* 0x000e6400080011ff */
[----:B-1----:R-:W-:Y:S05]  /*6850*/  @!P0 BRA `(.L_x_113) ;  /* 0x0000001800148947 */ /* 0x002fea0003800000 */
.L_x_112:
[----:B------:R-:W-:Y:S05]  /*6860*/  BSYNC B0 ;  /* 0x0000000000007941 */ /* 0x000fea0003800000 */
.L_x_111:
[----:B------:R-:W-:Y:S11]  /*6870*/  ISETP.NE.AND P0, PT, R76, RZ, PT ;  /* 0x000000ff4c00720c */ /* 0x000ff60003f05270 */
[----:B------:R-:W-:Y:S02]  /*6880*/  @!UPT UIADD3 URZ, UPT, UPT, URZ, URZ, URZ ;  /* 0x000000fffffff290 */ /* 0x000fe4000fffe0ff */
[----:B------:R-:W-:Y:S05]  /*6890*/  @P0 WARPSYNC.ALL ;  /* 0x0000000000000948 */ /* 0x000fea0003800000 */
[----:B------:R3:W4:Y:S04]  /*68a0*/  @P0 LDSM.16.M88.4 R40, [R3+0x200] ;  /* 0x000200000328083b */ /* 0x0007280000000200 */
[----:B------:R3:W2:Y:S02]  /*68b0*/  @P0 LDSM.16.M88.4 R48, [R0+0x200] ;  /* 0x000200000030083b */ /* 0x0006a40000000200 */
.L_x_110:
[----:B------:R-:W-:Y:S05]  /*68c0*/  BSYNC B1 ;  /* 0x0000000000017941 */ /* 0x000fea0003800000 */
.L_x_109:
[----:B-123--:R-:W-:Y:S05]  /*68d0*/  VIADD R0, R34, 0x20 ;  /* 0x0000002022007836 */ /* 0x00efea0000000000 */
[----:B------:R-:W-:Y:S04]  /*68e0*/  SHF.R.U32.HI R0, RZ, 0x15, R0 ;  /* 0x00000015ff007819 */ /* 0x000fe80000011600 */
[----:B------:R-:W-:Y:S11]  /*68f0*/  LOP3.LUT P0, RZ, R0, 0x3, R65, 0x48, !PT ;  /* 0x0000000300ff7812 */ /* 0x000ff60007804841 */
[----:B------:R-:W-:Y:S02]  /*6900*/  @!UPT UIADD3 URZ, UPT, UPT, URZ, URZ, URZ ;  /* 0x000000fffffff290 */ /* 0x000fe4000fffe0ff */
[----:B------:R-:W-:Y:S05]  /*6910*/  @!P0 BRA `(.L_x_114) ;  /* 0x0000000000408947 */ /* 0x000fea0003800000 */
[----:B------:R-:W1:Y:S01]  /*6920*/  LDCU.64 UR8, c[0x4][0x70] ;  /* 0x01000e00ff0877ac */ /* 0x000e620008000a00 */
[----:B------:R-:W-:Y:S01]  /*6930*/  MOV R3, 0x0 ;  /* 0x0000000000037802 */ /* 0x000fe20000000f00 */
[----:B------:R-:W-:Y:S02]  /*6940*/  HFMA2 R12, -RZ, RZ, 0, 5.9604644775390625e-08 ;  /* 0x00000001ff0c7431 */ /* 0x000fe400000001ff */
[----:B------:R-:W-:Y:S02]  /*6950*/  IMAD.MOV.U32 R8, RZ, RZ, 0x192 ;  /* 0x00000192ff087424 */ /* 0x000fe400078e00ff */
[----:B------:R-:W-:Y:S01]  /*6960*/  IMAD.MOV.U32 R13, RZ, RZ, RZ ;  /* 0x000000ffff0d7224 */ /* 0x000fe200078e00ff */
[----:B------:R-:W2:Y:S01]  /*6970*/  LDCU.64 UR6, c[0x4][0x78] ;  /* 0x01000f00ff0677ac */ /* 0x000ea20008000a00 */
[----:B------:R-:W3:Y:S01]  /*6980*/  LDC.64 R2, c[0x4][R3] ;  /* 0x0100000003027b82 */ /* 0x000ee20000000a00 */
[----:B------:R-:W5:Y:S01]  /*6990*/  LDCU.64 UR4, c[0x4][0x10] ;  /* 0x01000200ff0477ac */ /* 0x000f620008000a00 */
[----:B-1----:R-:W-:Y:S01]  /*69a0*/  MOV R5, UR9 ;  /* 0x0000000900057c02 */ /* 0x002fe20008000f00 */
[----:B------:R-:W-:Y:S01]  /*69b0*/  IMAD.U32 R4, RZ, RZ, UR8 ;  /* 0x00000008ff047e24 */ /* 0x000fe2000f8e00ff */
[----:B--2---:R-:W-:Y:S01]  /*69c0*/  MOV R7, UR7 ;  /* 0x0000000700077c02 */ /* 0x004fe20008000f00 */
[----:B------:R-:W-:Y:S01]  /*69d0*/  IMAD.U32 R6, RZ, RZ, UR6 ;  /* 0x00000006ff067e24 */ /* 0x000fe2000f8e00ff */
[----:B-----5:R-:W-:Y:S01]  /*69e0*/  MOV R11, UR5 ;  /* 0x00000005000b7c02 */ /* 0x020fe20008000f00 */
[----:B------:R-:W-:Y:S02]  /*69f0*/  IMAD.U32 R10, RZ, RZ, UR4 ;  /* 0x00000004ff0a7e24 */ /* 0x000fe4000f8e00ff */
[----:B------:R-:W-:Y:S07]  /*6a00*/  LEPC R20, `(.L_x_114) ;  /* 0x000000001014794e */ /* 0x000fee0000000000 */
[----:B---34-:R-:W-:Y:S05]  /*6a10*/  CALL.ABS.NOINC R2 ;  /* 0x0000000002007343 */ /* 0x018fea0003c00000 */
.L_x_114:
[----:B------:R-:W-:Y:S01]  /*6a20*/  ISETP.NE.AND P0, PT, R70, RZ, PT ;  /* 0x000000ff4600720c */ /* 0x000fe20003f05270 */
[----:B------:R-:W-:Y:S05]  /*6a30*/  WARPSYNC.ALL ;  /* 0x0000000000007948 */ /* 0x000fea0003800000 */
[----:B------:R-:W-:Y:S01]  /*6a40*/  R2UR UR4, R34 ;  /* 0x00000000220472ca */ /* 0x000fe200000e0000 */
[----:B------:R-:W-:Y:S01]  /*6a50*/  BSSY.RECONVERGENT B0, `(.L_x_115) ;  /* 0x0000056000007945 */ /* 0x000fe20003800200 */
[C---:B----4-:R-:W-:Y:S02]  /*6a60*/  SHF.L.U32 R20, R40.reuse, 0x10, RZ ;  /* 0x0000001028147819 */ /* 0x050fe400000006ff */
[----:B------:R-:W-:Y:S02]  /*6a70*/  LOP3.LUT R21, R40, 0xffff0000, RZ, 0xc0, !PT ;  /* 0xffff000028157812 */ /* 0x000fe400078ec0ff */
[C---:B------:R-:W-:Y:S02]  /*6a80*/  SHF.L.U32 R34, R41.reuse, 0x10, RZ ;  /* 0x0000001029227819 */ /* 0x040fe400000006ff */
[----:B------:R-:W-:Y:S02]  /*6a90*/  R2UR UR5, R44 ;  /* 0x000000002c0572ca */ /* 0x000fe400000e0000 */
[----:B------:R-:W-:Y:S02]  /*6aa0*/  LOP3.LUT R36, R41, 0xffff0000, RZ, 0xc0, !PT ;  /* 0xffff000029247812 */ /* 0x000fe400078ec0ff */
[C---:B------:R-:W-:Y:S01]  /*6ab0*/  SHF.L.U32 R37, R42.reuse, 0x10, RZ ;  /* 0x000000102a257819 */ /* 0x040fe200000006ff */
[----:B------:R-:W1:Y:S01]  /*6ac0*/  LDTM.16dp256bit.x4 R4, tmem[UR4+0x20] ;  /* 0x00002004000479ee */ /* 0x000e620008120000 */
[----:B------:R-:W-:Y:S01]  /*6ad0*/  LOP3.LUT R38, R42, 0xffff0000, RZ, 0xc0, !PT ;  /* 0xffff00002a267812 */ /* 0x000fe200078ec0ff */
[----:B------:R-:W-:Y:S01]  /*6ae0*/  NOP ;  /* 0x0000000000007918 */ /* 0x000fe20000000000 */
[C---:B------:R-:W-:Y:S02]  /*6af0*/  SHF.L.U32 R39, R43.reuse, 0x10, RZ ;  /* 0x000000102b277819 */ /* 0x040fe400000006ff */
[----:B------:R-:W-:Y:S02]  /*6b00*/  LOP3.LUT R40, R43, 0xffff0000, RZ, 0xc0, !PT ;  /* 0xffff00002b287812 */ /* 0x000fe400078ec0ff */
[C---:B------:R-:W-:Y:S01]  /*6b10*/  SHF.L.U32 R41, R48.reuse, 0x10, RZ ;  /* 0x0000001030297819 */ /* 0x040fe200000006ff */
[----:B------:R-:W-:Y:S01]  /*6b20*/  UIADD3 UR5, UPT, UPT, UR5, 0x150, URZ ;  /* 0x0000015005057890 */ /* 0x000fe2000fffe0ff */
[----:B------:R-:W-:Y:S02]  /*6b30*/  LOP3.LUT R42, R48, 0xffff0000, RZ, 0xc0, !PT ;  /* 0xffff0000302a7812 */ /* 0x000fe400078ec0ff */
[C---:B------:R-:W-:Y:S01]  /*6b40*/  SHF.L.U32 R43, R49.reuse, 0x10, RZ ;  /* 0x00000010312b7819 */ /* 0x040fe200000006ff */
[----:B------:R-:W-:Y:S01]  /*6b50*/  UPRMT UR5, UR37, 0x654, UR5 ;  /* 0x0000065425057896 */ /* 0x000fe20008000005 */
[----:B------:R-:W-:Y:S02]  /*6b60*/  LOP3.LUT R44, R49, 0xffff0000, RZ, 0xc0, !PT ;  /* 0xffff0000312c7812 */ /* 0x000fe400078ec0ff */
[C---:B------:R-:W-:Y:S02]  /*6b70*/  SHF.L.U32 R45, R50.reuse, 0x10, RZ ;  /* 0x00000010322d7819 */ /* 0x040fe400000006ff */
[----:B------:R-:W-:Y:S02]  /*6b80*/  LOP3.LUT R46, R50, 0xffff0000, RZ, 0xc0, !PT ;  /* 0xffff0000322e7812 */ /* 0x000fe400078ec0ff */
[C---:B------:R-:W-:Y:S02]  /*6b90*/  SHF.L.U32 R47, R51.reuse, 0x10, RZ ;  /* 0x00000010332f7819 */ /* 0x040fe400000006ff */
[----:B-1----:R-:W-:Y:S01]  /*6ba0*/  SYNCS.ARRIVE.TRANS64.RED.A1T0 RZ, [UR5], RZ ;  /* 0x000000ffffff79a7 */ /* 0x002fe20008100405 */
[----:B------:R-:W-:Y:S01]  /*6bb0*/  LOP3.LUT R48, R51, 0xffff0000, RZ, 0xc0, !PT ;  /* 0xffff000033307812 */ /* 0x000fe200078ec0ff */
[C---:B------:R-:W-:Y:S01]  /*6bc0*/  FMUL R4, R33.reuse, R4 ;  /* 0x0000000421047220 */ /* 0x040fe20000400000 */
[C---:B------:R-:W-:Y:S01]  /*6bd0*/  FMUL R5, R33.reuse, R5 ;  /* 0x0000000521057220 */ /* 0x040fe20000400000 */
[C---:B------:R-:W-:Y:S01]  /*6be0*/  FMUL R6, R33.reuse, R6 ;  /* 0x0000000621067220 */ /* 0x040fe20000400000 */
[----:B------:R-:W-:Y:S01]  /*6bf0*/  FMUL R7, R33, R7 ;  /* 0x0000000721077220 */ /* 0x000fe20000400000 */
[C---:B------:R-:W-:Y:S01]  /*6c00*/  FFMA R4, R35.reuse, R20, R4 ;  /* 0x0000001423047223 */ /* 0x040fe20000000004 */
[C---:B------:R-:W-:Y:S01]  /*6c10*/  FFMA R5, R35.reuse, R21, R5 ;  /* 0x0000001523057223 */ /* 0x040fe20000000005 */
[C---:B------:R-:W-:Y:S01]  /*6c20*/  FFMA R6, R35.reuse, R34, R6 ;  /* 0x0000002223067223 */ /* 0x040fe20000000006 */
[----:B------:R-:W-:Y:S01]  /*6c30*/  FFMA R7, R35, R36, R7 ;  /* 0x0000002423077223 */ /* 0x000fe20000000007 */
[C---:B------:R-:W-:Y:S01]  /*6c40*/  FMUL R8, R33.reuse, R8 ;  /* 0x0000000821087220 */ /* 0x040fe20000400000 */
[----:B------:R-:W-:Y:S01]  /*6c50*/  FMUL R9, R33, R9 ;  /* 0x0000000921097220 */ /* 0x000fe20000400000 */
[----:B------:R-:W-:Y:S01]  /*6c60*/  F2FP.BF16.F32.PACK_AB R4, R5, R4 ;  /* 0x000000040504723e */ /* 0x000fe200000010ff */
[----:B------:R-:W-:Y:S01]  /*6c70*/  FMUL R10, R33, R10 ;  /* 0x0000000a210a7220 */ /* 0x000fe20000400000 */
[----:B------:R-:W-:Y:S01]  /*6c80*/  F2FP.BF16.F32.PACK_AB R5, R7, R6 ;  /* 0x000000060705723e */ /* 0x000fe200000010ff */
[C---:B------:R-:W-:Y:S01]  /*6c90*/  FFMA R8, R35.reuse, R37, R8 ;  /* 0x0000002523087223 */ /* 0x040fe20000000008 */
[----:B------:R-:W-:Y:S01]  /*6ca0*/  FFMA R9, R35, R38, R9 ;  /* 0x0000002623097223 */ /* 0x000fe20000000009 */
[C---:B------:R-:W-:Y:S01]  /*6cb0*/  FMUL R11, R33.reuse, R11 ;  /* 0x0000000b210b7220 */ /* 0x040fe20000400000 */
[C---:B------:R-:W-:Y:S01]  /*6cc0*/  FMUL R0, R33.reuse, R12 ;  /* 0x0000000c21007220 */ /* 0x040fe20000400000 */
[----:B------:R-:W-:Y:S01]  /*6cd0*/  FMUL R2, R33, R13 ;  /* 0x0000000d21027220 */ /* 0x000fe20000400000 */
[----:B------:R-:W-:Y:S01]  /*6ce0*/  FFMA R10, R35, R39, R10 ;  /* 0x00000027230a7223 */ /* 0x000fe2000000000a */
[----:B------:R-:W-:Y:S01]  /*6cf0*/  FMUL R3, R33, R14 ;  /* 0x0000000e21037220 */ /* 0x000fe20000400000 */
[----:B------:R-:W-:Y:S01]  /*6d00*/  F2FP.BF16.F32.PACK_AB R6, R9, R8 ;  /* 0x000000080906723e */ /* 0x000fe200000010ff */
[----:B------:R-:W-:Y:S01]  /*6d10*/  FFMA R11, R35, R40, R11 ;  /* 0x00000028230b7223 */ /* 0x000fe2000000000b */
[C---:B------:R-:W-:Y:S01]  /*6d20*/  FMUL R15, R33.reuse, R15 ;  /* 0x0000000f210f7220 */ /* 0x040fe20000400000 */
[----:B------:R-:W-:Y:S01]  /*6d30*/  FMUL R12, R33, R16 ;  /* 0x00000010210c7220 */ /* 0x000fe20000400000 */
[----:B------:R-:W-:Y:S01]  /*6d40*/  FFMA R0, R35, R41, R0 ;  /* 0x0000002923007223 */ /* 0x000fe20000000000 */
[----:B------:R-:W-:Y:S01]  /*6d50*/  MOV R8, UR43 ;  /* 0x0000002b00087c02 */ /* 0x000fe20008000f00 */
[----:B------:R-:W-:Y:S01]  /*6d60*/  FMUL R13, R33, R17 ;  /* 0x00000011210d7220 */ /* 0x000fe20000400000 */
[----:B------:R-:W-:Y:S01]  /*6d70*/  FFMA R2, R35, R42, R2 ;  /* 0x0000002a23027223 */ /* 0x000fe20000000002 */
[----:B------:R-:W-:Y:S01]  /*6d80*/  FMUL R14, R33, R18 ;  /* 0x00000012210e7220 */ /* 0x000fe20000400000 */
[C---:B------:R-:W-:Y:S01]  /*6d90*/  FFMA R3, R35.reuse, R43, R3 ;  /* 0x0000002b23037223 */ /* 0x040fe20000000003 */
[----:B------:R-:W-:Y:S01]  /*6da0*/  FFMA R15, R35, R44, R15 ;  /* 0x0000002c230f7223 */ /* 0x000fe2000000000f */
[----:B------:R-:W-:Y:S01]  /*6db0*/  FMUL R19, R33, R19 ;  /* 0x0000001321137220 */ /* 0x000fe20000400000 */
[C---:B------:R-:W-:Y:S01]  /*6dc0*/  FFMA R12, R35.reuse, R45, R12 ;  /* 0x0000002d230c7223 */ /* 0x040fe2000000000c */
[----:B------:R-:W-:Y:S01]  /*6dd0*/  LEA R8, R8, R64, 0xb ;  /* 0x0000004008087211 */ /* 0x000fe200078e58ff */
        /* <DEDUP_REMOVED lines=22> */
[----:B------:R-:W-:Y:S02]  /*6f40*/  UIADD3 UR5, UPT, UPT, UR41, 0x20, URZ ;  /* 0x0000002029057890 */ /* 0x000fe4000fffe0ff */
[----:B------:R-:W-:Y:S02]  /*6f50*/  UIADD3 UR4, UPT, UPT, UR10, 0x200, URZ ;  /* 0x000002000a047890 */ /* 0x000fe4000fffe0ff */
[----:B------:R-:W-:Y:S01]  /*6f60*/  UIADD3.X UR9, UPT, UPT, URZ, UR55, URZ, UP0, !UPT ;  /* 0x00000037ff097290 */ /* 0x000fe200087fe4ff */
[----:B------:R-:W-:Y:S01]  /*6f70*/  UMOV UR6, UR42 ;  /* 0x0000002a00067c82 */ /* 0x000fe20008000000 */
[----:B------:R-:W-:Y:S07]  /*6f80*/  UMOV UR7, UR36 ;  /* 0x0000002400077c82 */ /* 0x000fee0008000000 */
[----:B------:R2:W-:Y:S02]  /*6f90*/  UTMASTG.3D [UR4], [UR8] ;  /* 0x00000004080073b5 */ /* 0x0005e40008010000 */
[----:B--2---:R0:W-:Y:S02]  /*6fa0*/  UTMACMDFLUSH ;  /* 0x00000000000079b7 */ /* 0x0041e40000000000 */
.L_x_116:
[----:B------:R-:W-:Y:S05]  /*6fb0*/  BSYNC.RECONVERGENT B0 ;  /* 0x0000000000007941 */ /* 0x000fea0003800200 */
.L_x_115:
[----:B------:R-:W-:Y:S01]  /*6fc0*/  UIADD3 UR43, UPT, UPT, UR43, 0x1, URZ ;  /* 0x000000012b2b7890 */ /* 0x000fe2000fffe0ff */
[----:B------:R-:W-:Y:S03]  /*6fd0*/  BSSY.RECONVERGENT B0, `(.L_x_117) ;  /* 0x0000008000007945 */ /* 0x000fe60003800200 */
[----:B------:R-:W-:Y:S04]  /*6fe0*/  UISETP.NE.AND UP0, UPT, UR43, 0x3, UPT ;  /* 0x000000032b00788c */ /* 0x000fe8000bf05270 */
[----:B------:R-:W-:Y:S02]  /*6ff0*/  UISETP.EQ.XOR UP1, UPT, UR40, 0x3, !UP0 ;  /* 0x000000032800788c */ /* 0x000fe4000c722a70 */
[----:B------:R-:W-:Y:S02]  /*7000*/  USEL UR56, UR43, URZ, UP0 ;  /* 0x000000ff2b387287 */ /* 0x000fe40008000000 */
[----:B------:R-:W-:Y:S04]  /*7010*/  USEL UR4, URZ, 0x1, !UP1 ;  /* 0x00000001ff047887 */ /* 0x000fe8000c800000 */
[----:B------:R-:W-:Y:S01]  /*7020*/  ULOP3.LUT UR51, UR51, UR4, URZ, 0x3c, !UPT ;  /* 0x0000000433337292 */ /* 0x000fe2000f8e3cff */
[----:B------:R-:W-:Y:S11]  /*7030*/  @P0 BRA `(.L_x_118) ;  /* 0x0000000000040947 */ /* 0x000ff60003800000 */
[----:B------:R-:W-:Y:S04]  /*7040*/  DEPBAR.LE SB0, 0x1 ;  /* 0x000080400000791a */ /* 0x000fe80000000000 */
.L_x_118:
[----:B------:R-:W-:Y:S05]  /*7050*/  BSYNC.RECONVERGENT B0 ;  /* 0x0000000000007941 */ /* 0x000fea0003800200 */
.L_x_117:
[----:B------:R-:W-:Y:S01]  /*7060*/  BAR.SYNC.DEFER_BLOCKING 0x1, 0x80 ;  /* 0x0042000000007b1d */ /* 0x000fe20000010000 */
[----:B------:R-:W-:Y:S01]  /*7070*/  UISETP.NE.AND UP0, UPT, UR50, -0x2, UPT ;  /* 0xfffffffe3200788c */ /* 0x000fe2000bf05270 */
[----:B------:R-:W-:Y:S08]  /*7080*/  IADD3 R31, PT, PT, R31, 0x1, RZ ;  /* 0x000000011f1f7810 */ /* 0x000ff00007ffe0ff */
[----:B------:R-:W-:Y:S05]  /*7090*/  BRA.U !UP0, `(.L_x_119) ;  /* 0x0000000108287547 */ /* 0x000fea000b800000 */
[----:B------:R-:W-:Y:S01]  /*70a0*/  ISETP.NE.AND P0, PT, R74, RZ, PT ;  /* 0x000000ff4a00720c */ /* 0x000fe20003f05270 */
[----:B------:R-:W-:Y:S01]  /*70b0*/  IMAD.U32 R2, RZ, RZ, UR49 ;  /* 0x00000031ff027e24 */ /* 0x000fe2000f8e00ff */
[----:B------:R-:W-:Y:S01]  /*70c0*/  UIADD3 UR49, UPT, UPT, UR49, 0x1, URZ ;  /* 0x0000000131317890 */ /* 0x000fe2000fffe0ff */
[----:B------:R-:W-:Y:S03]  /*70d0*/  IMAD.U32 R0, RZ, RZ, UR37 ;  /* 0x00000025ff007e24 */ /* 0x000fe6000f8e00ff */
[----:B------:R-:W-:Y:S04]  /*70e0*/  UISETP.NE.AND UP0, UPT, UR49, 0x3, UPT ;  /* 0x000000033100788c */ /* 0x000fe8000bf05270 */
[----:B------:R-:W-:Y:S03]  /*70f0*/  USEL UR49, UR49, URZ, UP0 ;  /* 0x000000ff31317287 */ /* 0x000fe60008000000 */
[----:B------:R-:W-:Y:S05]  /*7100*/  @P0 LEA R2, R2, UR48, 0x3 ;  /* 0x0000003002020c11 */ /* 0x000fea000f8e18ff */
[----:B------:R-:W-:Y:S05]  /*7110*/  @P0 VIADD R2, R2, 0xe8 ;  /* 0x000000e802020836 */ /* 0x000fea0000000000 */
[----:B------:R-:W-:Y:S04]  /*7120*/  @P0 PRMT R0, R0, 0x654, R2 ;  /* 0x0000065400000816 */ /* 0x000fe80000000002 */
[----:B------:R2:W-:Y:S03]  /*7130*/  @P0 SYNCS.ARRIVE.TRANS64.RED.A1T0 RZ, [R0+URZ], RZ ;  /* 0x000000ff00ff09a7 */ /* 0x0005e600081004ff */
.L_x_119:
[----:B------:R-:W-:Y:S01]  /*7140*/  ISETP.NE.AND P2, PT, R71, RZ, PT ;  /* 0x000000ff4700720c */ /* 0x000fe20003f45270 */
[----:B------:R-:W-:Y:S01]  /*7150*/  UIADD3 UR50, UPT, UPT, UR50, 0x2, URZ ;  /* 0x0000000232327890 */ /* 0x000fe2000fffe0ff */
[----:B------:R-:W-:Y:S01]  /*7160*/  ISETP.NE.AND P0, PT, R73, 0x2, PT ;  /* 0x000000024900780c */ /* 0x000fe20003f05270 */
[----:B------:R-:W-:Y:S01]  /*7170*/  IMAD.IADD R20, R29, 0x1, R58 ;  /* 0x000000011d147824 */ /* 0x000fe200078e023a */
[----:B------:R-:W-:Y:S01]  /*7180*/  ISETP.NE.AND P1, PT, R31, 0x4, PT ;  /* 0x000000041f00780c */ /* 0x000fe20003f25270 */
[----:B------:R-:W-:Y:S01]  /*7190*/  IMAD.IADD R21, R30, 0x1, R59 ;  /* 0x000000011e157824 */ /* 0x000fe200078e023b */
[----:B------:R-:W-:Y:S02]  /*71a0*/  SEL R2, RZ, 0x1, P0 ;  /* 0x00000001ff027807 */ /* 0x000fe40000000000 */
[----:B--2---:R-:W-:Y:S02]  /*71b0*/  SEL R0, RZ, 0x1, P1 ;  /* 0x00000001ff007807 */ /* 0x004fe40000800000 */
[----:B------:R-:W-:Y:S02]  /*71c0*/  LOP3.LUT R67, R67, R2, RZ, 0x3c, !PT ;  /* 0x0000000243437212 */ /* 0x000fe400078e3cff */
[----:B------:R-:W-:Y:S02]  /*71d0*/  LOP3.LUT R68, R68, R0, RZ, 0x3c, !PT ;  /* 0x0000000044447212 */ /* 0x000fe400078e3cff */
[----:B------:R-:W-:Y:S02]  /*71e0*/  @P2 R2UR UR36, R66 ;  /* 0x00000000422422ca */ /* 0x000fe400000e0000 */
[----:B------:R-:W-:Y:S02]  /*71f0*/  SEL R73, R73, RZ, P0 ;  /* 0x000000ff49497207 */ /* 0x000fe40000000000 */
[----:B------:R-:W-:Y:S01]  /*7200*/  SEL R31, R31, RZ, P1 ;  /* 0x000000ff1f1f7207 */ /* 0x000fe20000800000 */
[----:B------:R-:W-:Y:S10]  /*7210*/  @P2 BRA `(.L_x_120) ;  /* 0xffffffdc00e02947 */ /* 0x000ff4000383ffff */
[----:B------:R-:W-:-:S09]  /*7220*/  UISETP.NE.AND UP0, UPT, UR53, URZ, UPT ;  /* 0x000000ff3500728c */ /* 0x000fd2000bf05270 */
[----:B------:R-:W-:Y:S05]  /*7230*/  BRA.U !UP0, `(.L_x_121) ;  /* 0x0000000108487547 */ /* 0x000fea000b800000 */
[----:B------:R-:W2:Y:S02]  /*7240*/  LDCU.64 UR4, c[0x0][0x890] ;  /* 0x00011200ff0477ac */ /* 0x000ea40008000a00 */
[----:B--2---:R-:W-:-:S04]  /*7250*/  UISETP.NE.U32.AND UP0, UPT, UR4, URZ, UPT ;  /* 0x000000ff0400728c */ /* 0x004fc8000bf05070 */
[----:B------:R-:W-:-:S09]  /*7260*/  UISETP.NE.AND.EX UP0, UPT, UR5, URZ, UPT, UP0 ;  /* 0x000000ff0500728c */ /* 0x000fd2000bf05300 */
[----:B------:R-:W-:Y:S05]  /*7270*/  BRA.U UP0, `(.L_x_122) ;  /* 0x00000001000c7547 */ /* 0x000fea000b800000 */
[----:B------:R-:W-:-:S13]  /*7280*/  FSETP.NEU.AND P0, PT, R35, RZ, PT ;  /* 0x000000ff2300720b */ /* 0x000fda0003f0d000 */
[----:B------:R-:W-:Y:S05]  /*7290*/  @!P0 EXIT ;  /* 0x000000000000894d */ /* 0x000fea0003800000 */
[----:B------:R-:W-:Y:S05]  /*72a0*/  BRA `(.L_x_121) ;  /* 0x00000000002c7947 */ /* 0x000fea0003800000 */
.L_x_122:
[----:B------:R-:W-:Y:S01]  /*72b0*/  ISETP.NE.AND P0, PT, R72, RZ, PT ;  /* 0x000000ff4800720c */ /* 0x000fe20003f05270 */
[----:B------:R-:W-:-:S12]  /*72c0*/  BSSY.RECONVERGENT B0, `(.L_x_121) ;  /* 0x0000009000007945 */ /* 0x000fd80003800200 */
[----:B------:R-:W-:Y:S05]  /*72d0*/  @P0 BRA `(.L_x_123) ;  /* 0x0000000000140947 */ /* 0x000fea0003800000 */
[----:B------:R-:W2:Y:S02]  /*72e0*/  LDCU.64 UR4, c[0x0][0x888] ;  /* 0x00011100ff0477ac */ /* 0x000ea40008000a00 */
[----:B--2---:R-:W-:-:S04]  /*72f0*/  ISETP.NE.U32.AND P0, PT, RZ, UR4, PT ;  /* 0x00000004ff007c0c */ /* 0x004fc8000bf05070 */
[----:B------:R-:W-:-:S13]  /*7300*/  ISETP.NE.AND.EX P0, PT, RZ, UR5, PT, P0 ;  /* 0x00000005ff007c0c */ /* 0x000fda000bf05300 */
[----:B------:R-:W-:Y:S05]  /*7310*/  @!P0 EXIT ;  /* 0x000000000000894d */ /* 0x000fea0003800000 */
[----:B------:R-:W-:Y:S05]  /*7320*/  BRA `(.L_x_124) ;  /* 0x0000000000087947 */ /* 0x000fea0003800000 */
.L_x_123:
[----:B------:R-:W-:-:S13]  /*7330*/  FSETP.NEU.AND P0, PT, R35, RZ, PT ;  /* 0x000000ff2300720b */ /* 0x000fda0003f0d000 */
[----:B------:R-:W-:Y:S05]  /*7340*/  @!P0 EXIT ;  /* 0x000000000000894d */ /* 0x000fea0003800000 */
.L_x_124:
[----:B------:R-:W-:Y:S05]  /*7350*/  BSYNC.RECONVERGENT B0 ;  /* 0x0000000000007941 */ /* 0x000fea0003800200 */
.L_x_121:
[----:B------:R-:W-:Y:S01]  /*7360*/  ULEA UR4, UR49, UR48, 0x3 ;  /* 0x0000003031047291 */ /* 0x000fe2000f8e18ff */
[----:B------:R-:W-:-:S04]  /*7370*/  DEPBAR.LE SB0, 0x0 ;  /* 0x000080000000791a */ /* 0x000fc80000000000 */
[----:B------:R-:W-:-:S04]  /*7380*/  UIADD3 UR4, UPT, UPT, UR4, 0xe8, URZ ;  /* 0x000000e804047890 */ /* 0x000fc8000fffe0ff */
[----:B------:R-:W-:-:S09]  /*7390*/  UPRMT UR4, UR37, 0x654, UR4 ;  /* 0x0000065425047896 */ /* 0x000fd20008000004 */
[----:B------:R-:W-:Y:S01]  /*73a0*/  SYNCS.ARRIVE.TRANS64.RED.A1T0 RZ, [UR4], RZ ;  /* 0x000000ffffff79a7 */ /* 0x000fe20008100404 */
[----:B------:R-:W-:Y:S05]  /*73b0*/  EXIT ;  /* 0x000000000000794d */ /* 0x000fea0003800000 */
.L_x_20:
[----:B--2---:R2:W1:Y:S02]  /*73c0*/  SYNCS.PHASECHK.TRANS64.TRYWAIT P0, [R2+URZ+0x180], R3 ;  /* 0x00018003020075a7 */ /* 0x00446400080011ff */
[----:B-1----:R-:W-:Y:S05]  /*73d0*/  @!P0 NANOSLEEP.SYNCS 0x989680 ;  /* 0x009896800000895d */ /* 0x002fea0003900000 */
[----:B------:R-:W1:Y:S02]  /*73e0*/  @!P0 SYNCS.PHASECHK.TRANS64 P0, [R2+URZ+0x180], R3 ;  /* 0x00018003020085a7 */ /* 0x000e6400080010ff */
[----:B-1----:R-:W-:Y:S05]  /*73f0*/  @!P0 BRA `(.L_x_20) ;  /* 0xfffffffc00f08947 */ /* 0x002fea000383ffff */
[----:B------:R-:W-:Y:S05]  /*7400*/  BRA `(.L_x_125) ;  /* 0xffffffa000c07947 */ /* 0x000fea000383ffff */
.L_x_23:
[----:B-1----:R-:W-:-:S07]  /*7410*/  MOV R2, UR33 ;  /* 0x0000002100027c02 */ /* 0x002fce0008000f00 */
.L_x_126:
[----:B-1----:R1:W2:Y:S02]  /*7420*/  SYNCS.PHASECHK.TRANS64.TRYWAIT P0, [R2+URZ+0x68], R4 ;  /* 0x00006804020075a7 */ /* 0x0022a400080011ff */
[----:B--2---:R-:W-:Y:S05]  /*7430*/  @!P0 NANOSLEEP.SYNCS 0x989680 ;  /* 0x009896800000895d */ /* 0x004fea0003900000 */
[----:B------:R-:W2:Y:S02]  /*7440*/  @!P0 SYNCS.PHASECHK.TRANS64 P0, [R2+URZ+0x68], R4 ;  /* 0x00006804020085a7 */ /* 0x000ea400080010ff */
[----:B--2---:R-:W-:Y:S05]  /*7450*/  @!P0 BRA `(.L_x_126) ;  /* 0xfffffffc00f08947 */ /* 0x004fea000383ffff */
[----:B------:R-:W-:Y:S05]  /*7460*/  BRA `(.L_x_22) ;  /* 0xffffffa400107947 */ /* 0x000fea000383ffff */
.L_x_29:
[----:B-1----:R-:W-:-:S07]  /*7470*/  MOV R2, UR17 ;  /* 0x0000001100027c02 */ /* 0x002fce0008000f00 */
.L_x_127:
[----:B-1----:R1:W2:Y:S02]  /*7480*/  SYNCS.PHASECHK.TRANS64.TRYWAIT P0, [R2+URZ+0x68], R4 ;  /* 0x00006804020075a7 */ /* 0x0022a400080011ff */
[----:B--2---:R-:W-:Y:S05]  /*7490*/  @!P0 NANOSLEEP.SYNCS 0x989680 ;  /* 0x009896800000895d */ /* 0x004fea0003900000 */
[----:B------:R-:W2:Y:S02]  /*74a0*/  @!P0 SYNCS.PHASECHK.TRANS64 P0, [R2+URZ+0x68], R4 ;  /* 0x00006804020085a7 */ /* 0x000ea400080010ff */
[----:B--2---:R-:W-:Y:S05]  /*74b0*/  @!P0 BRA `(.L_x_127) ;  /* 0xfffffffc00f08947 */ /* 0x004fea000383ffff */
[----:B------:R-:W-:Y:S05]  /*74c0*/  BRA `(.L_x_28) ;  /* 0xffffffa400b47947 */ /* 0x000fea000383ffff */
.L_x_33:
[----:B-1----:R1:W2:Y:S02]  /*74d0*/  SYNCS.PHASECHK.TRANS64.TRYWAIT P0, [R2+URZ+0x110], R3 ;  /* 0x00011003020075a7 */ /* 0x0022a400080011ff */
[----:B--2---:R-:W-:Y:S05]  /*74e0*/  @!P0 NANOSLEEP.SYNCS 0x989680 ;  /* 0x009896800000895d */ /* 0x004fea0003900000 */
[----:B------:R-:W2:Y:S02]  /*74f0*/  @!P0 SYNCS.PHASECHK.TRANS64 P0, [R2+URZ+0x110], R3 ;  /* 0x00011003020085a7 */ /* 0x000ea400080010ff */
[----:B--2---:R-:W-:Y:S05]  /*7500*/  @!P0 BRA `(.L_x_33) ;  /* 0xfffffffc00f08947 */ /* 0x004fea000383ffff */
[----:B------:R-:W-:Y:S05]  /*7510*/  BRA `(.L_x_128) ;  /* 0xffffffa800407947 */ /* 0x000fea000383ffff */
.L_x_37:
[----:B----4-:R-:W-:-:S07]  /*7520*/  MOV R0, UR5 ;  /* 0x0000000500007c02 */ /* 0x010fce0008000f00 */
.L_x_129:
[----:B-1----:R1:W2:Y:S02]  /*7530*/  SYNCS.PHASECHK.TRANS64.TRYWAIT P0, [R0+URZ], R2 ;  /* 0x00000002000075a7 */ /* 0x0022a400080011ff */
[----:B--2---:R-:W-:Y:S05]  /*7540*/  @!P0 NANOSLEEP.SYNCS 0x989680 ;  /* 0x009896800000895d */ /* 0x004fea0003900000 */
[----:B------:R-:W2:Y:S02]  /*7550*/  @!P0 SYNCS.PHASECHK.TRANS64 P0, [R0+URZ], R2 ;  /* 0x00000002000085a7 */ /* 0x000ea400080010ff */
[----:B--2---:R-:W-:Y:S05]  /*7560*/  @!P0 BRA `(.L_x_129) ;  /* 0xfffffffc00f08947 */ /* 0x004fea000383ffff */
[----:B------:R-:W-:Y:S05]  /*7570*/  BRA `(.L_x_130) ;  /* 0xffffffac00b07947 */ /* 0x000fea000383ffff */
.L_x_38:
[----:B----4-:R-:W-:-:S07]  /*7580*/  MOV R0, UR5 ;  /* 0x0000000500007c02 */ /* 0x010fce0008000f00 */
.L_x_131:
[----:B-1----:R1:W2:Y:S02]  /*7590*/  SYNCS.PHASECHK.TRANS64.TRYWAIT P0, [R0+URZ], R3 ;  /* 0x00000003000075a7 */ /* 0x0022a400080011ff */
[----:B--2---:R-:W-:Y:S05]  /*75a0*/  @!P0 NANOSLEEP.SYNCS 0x989680 ;  /* 0x009896800000895d */ /* 0x004fea0003900000 */
[----:B------:R-:W2:Y:S02]  /*75b0*/  @!P0 SYNCS.PHASECHK.TRANS64 P0, [R0+URZ], R3 ;  /* 0x00000003000085a7 */ /* 0x000ea400080010ff */
[----:B--2---:R-:W-:Y:S05]  /*75c0*/  @!P0 BRA `(.L_x_131) ;  /* 0xfffffffc00f08947 */ /* 0x004fea000383ffff */
[----:B------:R-:W-:Y:S05]  /*75d0*/  BRA `(.L_x_132) ;  /* 0xffffffac00bc7947 */ /* 0x000fea000383ffff */
.L_x_39:
[----:B----4-:R-:W-:-:S07]  /*75e0*/  MOV R0, UR5 ;  /* 0x0000000500007c02 */ /* 0x010fce0008000f00 */
.L_x_133:
[----:B-1----:R1:W2:Y:S02]  /*75f0*/  SYNCS.PHASECHK.TRANS64.TRYWAIT P0, [R0+URZ], R3 ;  /* 0x00000003000075a7 */ /* 0x0022a400080011ff */
[----:B--2---:R-:W-:Y:S05]  /*7600*/  @!P0 NANOSLEEP.SYNCS 0x989680 ;  /* 0x009896800000895d */ /* 0x004fea0003900000 */
[----:B------:R-:W2:Y:S02]  /*7610*/  @!P0 SYNCS.PHASECHK.TRANS64 P0, [R0+URZ], R3 ;  /* 0x00000003000085a7 */ /* 0x000ea400080010ff */
[----:B--2---:R-:W-:Y:S05]  /*7620*/  @!P0 BRA `(.L_x_133) ;  /* 0xfffffffc00f08947 */ /* 0x004fea000383ffff */
[----:B------:R-:W-:Y:S05]  /*7630*/  BRA `(.L_x_134) ;  /* 0xffffffac00c87947 */ /* 0x000fea000383ffff */
.L_x_40:
[----:B----4-:R-:W-:-:S07]  /*7640*/  MOV R0, UR5 ;  /* 0x0000000500007c02 */ /* 0x010fce0008000f00 */
.L_x_135:
[----:B-1----:R1:W2:Y:S02]  /*7650*/  SYNCS.PHASECHK.TRANS64.TRYWAIT P0, [R0+URZ], R3 ;  /* 0x00000003000075a7 */ /* 0x0022a400080011ff */
[----:B--2---:R-:W-:Y:S05]  /*7660*/  @!P0 NANOSLEEP.SYNCS 0x989680 ;  /* 0x009896800000895d */ /* 0x004fea0003900000 */
[----:B------:R-:W2:Y:S02]  /*7670*/  @!P0 SYNCS.PHASECHK.TRANS64 P0, [R0+URZ], R3 ;  /* 0x00000003000085a7 */ /* 0x000ea400080010ff */
[----:B--2---:R-:W-:Y:S05]  /*7680*/  @!P0 BRA `(.L_x_135) ;  /* 0xfffffffc00f08947 */ /* 0x004fea000383ffff */
[----:B------:R-:W-:Y:S05]  /*7690*/  BRA `(.L_x_136) ;  /* 0xffffffac00d47947 */ /* 0x000fea000383ffff */
.L_x_41:
[----:B----4-:R-:W-:-:S07]  /*76a0*/  MOV R0, UR5 ;  /* 0x0000000500007c02 */ /* 0x010fce0008000f00 */
.L_x_137:
[----:B-1----:R1:W2:Y:S02]  /*76b0*/  SYNCS.PHASECHK.TRANS64.TRYWAIT P0, [R0+URZ], R3 ;  /* 0x00000003000075a7 */ /* 0x0022a400080011ff */
[----:B--2---:R-:W-:Y:S05]  /*76c0*/  @!P0 NANOSLEEP.SYNCS 0x989680 ;  /* 0x009896800000895d */ /* 0x004fea0003900000 */
[----:B------:R-:W2:Y:S02]  /*76d0*/  @!P0 SYNCS.PHASECHK.TRANS64 P0, [R0+URZ], R3 ;  /* 0x00000003000085a7 */ /* 0x000ea400080010ff */
[----:B--2---:R-:W-:Y:S05]  /*76e0*/  @!P0 BRA `(.L_x_137) ;  /* 0xfffffffc00f08947 */ /* 0x004fea000383ffff */
[----:B------:R-:W-:Y:S05]  /*76f0*/  BRA `(.L_x_138) ;  /* 0xffffffac00e07947 */ /* 0x000fea000383ffff */
.L_x_42:
[----:B----4-:R-:W-:-:S07]  /*7700*/  MOV R0, UR5 ;  /* 0x0000000500007c02 */ /* 0x010fce0008000f00 */
.L_x_139:
[----:B-1----:R1:W2:Y:S02]  /*7710*/  SYNCS.PHASECHK.TRANS64.TRYWAIT P0, [R0+URZ], R3 ;  /* 0x00000003000075a7 */ /* 0x0022a400080011ff */
[----:B--2---:R-:W-:Y:S05]  /*7720*/  @!P0 NANOSLEEP.SYNCS 0x989680 ;  /* 0x009896800000895d */ /* 0x004fea0003900000 */
[----:B------:R-:W2:Y:S02]  /*7730*/  @!P0 SYNCS.PHASECHK.TRANS64 P0, [R0+URZ], R3 ;  /* 0x00000003000085a7 */ /* 0x000ea400080010ff */
[----:B--2---:R-:W-:Y:S05]  /*7740*/  @!P0 BRA `(.L_x_139) ;  /* 0xfffffffc00f08947 */ /* 0x004fea000383ffff */
[----:B------:R-:W-:Y:S05]  /*7750*/  BRA `(.L_x_140) ;  /* 0xffffffac00ec7947 */ /* 0x000fea000383ffff */
.L_x_43:
[----:B----4-:R-:W-:-:S07]  /*7760*/  MOV R0, UR5 ;  /* 0x0000000500007c02 */ /* 0x010fce0008000f00 */
.L_x_141:
[----:B-1----:R1:W2:Y:S02]  /*7770*/  SYNCS.PHASECHK.TRANS64.TRYWAIT P0, [R0+URZ], R3 ;  /* 0x00000003000075a7 */ /* 0x0022a400080011ff */
[----:B--2---:R-:W-:Y:S05]  /*7780*/  @!P0 NANOSLEEP.SYNCS 0x989680 ;  /* 0x009896800000895d */ /* 0x004fea0003900000 */
[----:B------:R-:W2:Y:S02]  /*7790*/  @!P0 SYNCS.PHASECHK.TRANS64 P0, [R0+URZ], R3 ;  /* 0x00000003000085a7 */ /* 0x000ea400080010ff */
[----:B--2---:R-:W-:Y:S05]  /*77a0*/  @!P0 BRA `(.L_x_141) ;  /* 0xfffffffc00f08947 */ /* 0x004fea000383ffff */
[----:B------:R-:W-:Y:S05]  /*77b0*/  BRA `(.L_x_142) ;  /* 0xffffffac00f87947 */ /* 0x000fea000383ffff */
.L_x_44:
[----:B----4-:R-:W-:-:S07]  /*77c0*/  MOV R0, UR5 ;  /* 0x0000000500007c02 */ /* 0x010fce0008000f00 */
.L_x_143:
[----:B-1----:R1:W2:Y:S02]  /*77d0*/  SYNCS.PHASECHK.TRANS64.TRYWAIT P0, [R0+URZ], R3 ;  /* 0x00000003000075a7 */ /* 0x0022a400080011ff */
[----:B--2---:R-:W-:Y:S05]  /*77e0*/  @!P0 NANOSLEEP.SYNCS 0x989680 ;  /* 0x009896800000895d */ /* 0x004fea0003900000 */
[----:B------:R-:W2:Y:S02]  /*77f0*/  @!P0 SYNCS.PHASECHK.TRANS64 P0, [R0+URZ], R3 ;  /* 0x00000003000085a7 */ /* 0x000ea400080010ff */
[----:B--2---:R-:W-:Y:S05]  /*7800*/  @!P0 BRA `(.L_x_143) ;  /* 0xfffffffc00f08947 */ /* 0x004fea000383ffff */
[----:B------:R-:W-:Y:S05]  /*7810*/  BRA `(.L_x_144) ;  /* 0xffffffb000047947 */ /* 0x000fea000383ffff */
.L_x_45:
[----:B----4-:R-:W-:-:S07]  /*7820*/  MOV R0, UR5 ;  /* 0x0000000500007c02 */ /* 0x010fce0008000f00 */
.L_x_145:
[----:B-1----:R1:W2:Y:S02]  /*7830*/  SYNCS.PHASECHK.TRANS64.TRYWAIT P0, [R0+URZ], R3 ;  /* 0x00000003000075a7 */ /* 0x0022a400080011ff */
[----:B--2---:R-:W-:Y:S05]  /*7840*/  @!P0 NANOSLEEP.SYNCS 0x989680 ;  /* 0x009896800000895d */ /* 0x004fea0003900000 */
[----:B------:R-:W2:Y:S02]  /*7850*/  @!P0 SYNCS.PHASECHK.TRANS64 P0, [R0+URZ], R3 ;  /* 0x00000003000085a7 */ /* 0x000ea400080010ff */
[----:B--2---:R-:W-:Y:S05]  /*7860*/  @!P0 BRA `(.L_x_145) ;  /* 0xfffffffc00f08947 */ /* 0x004fea000383ffff */
[----:B------:R-:W-:Y:S05]  /*7870*/  BRA `(.L_x_146) ;  /* 0xffffffb000107947 */ /* 0x000fea000383ffff */
.L_x_46:
[----:B----4-:R-:W-:-:S07]  /*7880*/  MOV R0, UR5 ;  /* 0x0000000500007c02 */ /* 0x010fce0008000f00 */
.L_x_147:
[----:B-1----:R1:W2:Y:S02]  /*7890*/  SYNCS.PHASECHK.TRANS64.TRYWAIT P0, [R0+URZ], R3 ;  /* 0x00000003000075a7 */ /* 0x0022a400080011ff */
[----:B--2---:R-:W-:Y:S05]  /*78a0*/  @!P0 NANOSLEEP.SYNCS 0x989680 ;  /* 0x009896800000895d */ /* 0x004fea0003900000 */
[----:B------:R-:W2:Y:S02]  /*78b0*/  @!P0 SYNCS.PHASECHK.TRANS64 P0, [R0+URZ], R3 ;  /* 0x00000003000085a7 */ /* 0x000ea400080010ff */
[----:B--2---:R-:W-:Y:S05]  /*78c0*/  @!P0 BRA `(.L_x_147) ;  /* 0xfffffffc00f08947 */ /* 0x004fea000383ffff */
[----:B------:R-:W-:Y:S05]  /*78d0*/  BRA `(.L_x_148) ;  /* 0xffffffb0001c7947 */ /* 0x000fea000383ffff */
.L_x_47:
[----:B----4-:R-:W-:-:S07]  /*78e0*/  MOV R0, UR5 ;  /* 0x0000000500007c02 */ /* 0x010fce0008000f00 */
.L_x_149:
[----:B-1----:R1:W2:Y:S02]  /*78f0*/  SYNCS.PHASECHK.TRANS64.TRYWAIT P0, [R0+URZ], R3 ;  /* 0x00000003000075a7 */ /* 0x0022a400080011ff */
[----:B--2---:R-:W-:Y:S05]  /*7900*/  @!P0 NANOSLEEP.SYNCS 0x989680 ;  /* 0x009896800000895d */ /* 0x004fea0003900000 */
[----:B------:R-:W2:Y:S02]  /*7910*/  @!P0 SYNCS.PHASECHK.TRANS64 P0, [R0+URZ], R3 ;  /* 0x00000003000085a7 */ /* 0x000ea400080010ff */
[----:B--2---:R-:W-:Y:S05]  /*7920*/  @!P0 BRA `(.L_x_149) ;  /* 0xfffffffc00f08947 */ /* 0x004fea000383ffff */
[----:B------:R-:W-:Y:S05]  /*7930*/  BRA `(.L_x_150) ;  /* 0xffffffb000287947 */ /* 0x000fea000383ffff */
.L_x_48:
[----:B----4-:R-:W-:-:S07]  /*7940*/  MOV R0, UR5 ;  /* 0x0000000500007c02 */ /* 0x010fce0008000f00 */
.L_x_151:
[----:B-1----:R1:W2:Y:S02]  /*7950*/  SYNCS.PHASECHK.TRANS64.TRYWAIT P0, [R0+URZ], R3 ;  /* 0x00000003000075a7 */ /* 0x0022a400080011ff */
[----:B--2---:R-:W-:Y:S05]  /*7960*/  @!P0 NANOSLEEP.SYNCS 0x989680 ;  /* 0x009896800000895d */ /* 0x004fea0003900000 */
[----:B------:R-:W2:Y:S02]  /*7970*/  @!P0 SYNCS.PHASECHK.TRANS64 P0, [R0+URZ], R3 ;  /* 0x00000003000085a7 */ /* 0x000ea400080010ff */
[----:B--2---:R-:W-:Y:S05]  /*7980*/  @!P0 BRA `(.L_x_151) ;  /* 0xfffffffc00f08947 */ /* 0x004fea000383ffff */
[----:B------:R-:W-:Y:S05]  /*7990*/  BRA `(.L_x_152) ;  /* 0xffffffb000347947 */ /* 0x000fea000383ffff */
.L_x_51:
[----:B-1----:R1:W2:Y:S02]  /*79a0*/  SYNCS.PHASECHK.TRANS64.TRYWAIT P0, [R0+URZ+0x170], R4 ;  /* 0x00017004000075a7 */ /* 0x0022a400080011ff */
[----:B--2---:R-:W-:Y:S05]  /*79b0*/  @!P0 NANOSLEEP.SYNCS 0x989680 ;  /* 0x009896800000895d */ /* 0x004fea0003900000 */
[----:B------:R-:W2:Y:S02]  /*79c0*/  @!P0 SYNCS.PHASECHK.TRANS64 P0, [R0+URZ+0x170], R4 ;  /* 0x00017004000085a7 */ /* 0x000ea400080010ff */
[----:B--2---:R-:W-:Y:S05]  /*79d0*/  @!P0 BRA `(.L_x_51) ;  /* 0xfffffffc00f08947 */ /* 0x004fea000383ffff */
[----:B------:R-:W-:Y:S05]  /*79e0*/  BRA `(.L_x_153) ;  /* 0xffffffb000907947 */ /* 0x000fea000383ffff */
.L_x_52:
[----:B------:R-:W-:-:S07]  /*79f0*/  MOV R0, UR5 ;  /* 0x0000000500007c02 */ /* 0x000fce0008000f00 */
.L_x_154:
[----:B-1----:R1:W2:Y:S02]  /*7a00*/  SYNCS.PHASECHK.TRANS64.TRYWAIT P0, [R0+URZ+0x120], R5 ;  /* 0x00012005000075a7 */ /* 0x0022a400080011ff */
[----:B--2---:R-:W-:Y:S05]  /*7a10*/  @!P0 NANOSLEEP.SYNCS 0x989680 ;  /* 0x009896800000895d */ /* 0x004fea0003900000 */
[----:B------:R-:W2:Y:S02]  /*7a20*/  @!P0 SYNCS.PHASECHK.TRANS64 P0, [R0+URZ+0x120], R5 ;  /* 0x00012005000085a7 */ /* 0x000ea400080010ff */
[----:B--2---:R-:W-:Y:S05]  /*7a30*/  @!P0 BRA `(.L_x_154) ;  /* 0xfffffffc00f08947 */ /* 0x004fea000383ffff */
[----:B------:R-:W-:Y:S05]  /*7a40*/  BRA `(.L_x_155) ;  /* 0xffffffb000a07947 */ /* 0x000fea000383ffff */
.L_x_53:
[----:B-1----:R1:W2:Y:S02]  /*7a50*/  SYNCS.PHASECHK.TRANS64.TRYWAIT P1, [R0+URZ+0x110], R4 ;  /* 0x00011004000075a7 */ /* 0x0022a400080211ff */
[----:B--2---:R-:W-:Y:S05]  /*7a60*/  @!P1 NANOSLEEP.SYNCS 0x989680 ;  /* 0x009896800000995d */ /* 0x004fea0003900000 */
[----:B------:R-:W2:Y:S02]  /*7a70*/  @!P1 SYNCS.PHASECHK.TRANS64 P1, [R0+URZ+0x110], R4 ;  /* 0x00011004000095a7 */ /* 0x000ea400080210ff */
[----:B--2---:R-:W-:Y:S05]  /*7a80*/  @!P1 BRA `(.L_x_53) ;  /* 0xfffffffc00f09947 */ /* 0x004fea000383ffff */
[----:B------:R-:W-:Y:S05]  /*7a90*/  BRA `(.L_x_156) ;  /* 0xffffffb000d07947 */ /* 0x000fea000383ffff */
.L_x_56:
[----:B------:R-:W-:-:S07]  /*7aa0*/  MOV R0, UR5 ;  /* 0x0000000500007c02 */ /* 0x000fce0008000f00 */
.L_x_157:
[----:B-1----:R1:W2:Y:S02]  /*7ab0*/  SYNCS.PHASECHK.TRANS64.TRYWAIT P0, [R0+URZ+0x120], R2 ;  /* 0x00012002000075a7 */ /* 0x0022a400080011ff */
[----:B--2---:R-:W-:Y:S05]  /*7ac0*/  @!P0 NANOSLEEP.SYNCS 0x989680 ;  /* 0x009896800000895d */ /* 0x004fea0003900000 */
[----:B------:R-:W2:Y:S02]  /*7ad0*/  @!P0 SYNCS.PHASECHK.TRANS64 P0, [R0+URZ+0x120], R2 ;  /* 0x00012002000085a7 */ /* 0x000ea400080010ff */
[----:B--2---:R-:W-:Y:S05]  /*7ae0*/  @!P0 BRA `(.L_x_157) ;  /* 0xfffffffc00f08947 */ /* 0x004fea000383ffff */
[----:B------:R-:W-:Y:S05]  /*7af0*/  BRA `(.L_x_55) ;  /* 0xffffffb400247947 */ /* 0x000fea000383ffff */
.L_x_63:
[----:B-1----:R1:W2:Y:S02]  /*7b00*/  SYNCS.PHASECHK.TRANS64.TRYWAIT P1, [R0+URZ+0x110], R2 ;  /* 0x00011002000075a7 */ /* 0x0022a400080211ff */
[----:B--2---:R-:W-:Y:S05]  /*7b10*/  @!P1 NANOSLEEP.SYNCS 0x989680 ;  /* 0x009896800000995d */ /* 0x004fea0003900000 */
[----:B------:R-:W2:Y:S02]  /*7b20*/  @!P1 SYNCS.PHASECHK.TRANS64 P1, [R0+URZ+0x110], R2 ;  /* 0x00011002000095a7 */ /* 0x000ea400080210ff */
[----:B--2---:R-:W-:Y:S05]  /*7b30*/  @!P1 BRA `(.L_x_63) ;  /* 0xfffffffc00f09947 */ /* 0x004fea000383ffff */
[----:B------:R-:W-:Y:S05]  /*7b40*/  BRA `(.L_x_158) ;  /* 0xffffffb800947947 */ /* 0x000fea000383ffff */
.L_x_64:
[----:B------:R-:W-:-:S07]  /*7b50*/  MOV R2, UR7 ;  /* 0x0000000700027c02 */ /* 0x000fce0008000f00 */
.L_x_159:
[----:B-1----:R1:W2:Y:S02]  /*7b60*/  SYNCS.PHASECHK.TRANS64.TRYWAIT P0, [R2+URZ+0x150], R0 ;  /* 0x00015000020075a7 */ /* 0x0022a400080011ff */
[----:B--2---:R-:W-:Y:S05]  /*7b70*/  @!P0 NANOSLEEP.SYNCS 0x989680 ;  /* 0x009896800000895d */ /* 0x004fea0003900000 */
[----:B------:R-:W2:Y:S02]  /*7b80*/  @!P0 SYNCS.PHASECHK.TRANS64 P0, [R2+URZ+0x150], R0 ;  /* 0x00015000020085a7 */ /* 0x000ea400080010ff */
[----:B--2---:R-:W-:Y:S05]  /*7b90*/  @!P0 BRA `(.L_x_159) ;  /* 0xfffffffc00f08947 */ /* 0x004fea000383ffff */
[----:B------:R-:W-:Y:S05]  /*7ba0*/  BRA `(.L_x_160) ;  /* 0xffffffb800e47947 */ /* 0x000fea000383ffff */
.L_x_67:
[----:B------:R-:W-:Y:S07]  /*7bb0*/  MOV R0, UR6 ;  /* 0x0000000600007c02 */ /* 0x000fee0008000f00 */
.L_x_161:
[----:B-1----:R1:W2:Y:S02]  /*7bc0*/  SYNCS.PHASECHK.TRANS64.TRYWAIT P0, [R0+URZ], R2 ;  /* 0x00000002000075a7 */ /* 0x0022a400080011ff */
[----:B--2---:R-:W-:Y:S05]  /*7bd0*/  @!P0 NANOSLEEP.SYNCS 0x989680 ;  /* 0x009896800000895d */ /* 0x004fea0003900000 */
[----:B------:R-:W2:Y:S02]  /*7be0*/  @!P0 SYNCS.PHASECHK.TRANS64 P0, [R0+URZ], R2 ;  /* 0x00000002000085a7 */ /* 0x000ea400080010ff */
[----:B--2---:R-:W-:Y:S05]  /*7bf0*/  @!P0 BRA `(.L_x_161) ;  /* 0xfffffffc00f08947 */ /* 0x004fea000383ffff */
[----:B------:R-:W-:Y:S05]  /*7c00*/  BRA `(.L_x_66) ;  /* 0xffffffbc00007947 */ /* 0x000fea000383ffff */
.L_x_70:
[----:B------:R-:W-:-:S07]  /*7c10*/  MOV R0, UR6 ;  /* 0x0000000600007c02 */ /* 0x000fce0008000f00 */
.L_x_162:
[----:B--2---:R2:W4:Y:S02]  /*7c20*/  SYNCS.PHASECHK.TRANS64.TRYWAIT P0, [R0+URZ], R2 ;  /* 0x00000002000075a7 */ /* 0x00452400080011ff */
[----:B----4-:R-:W-:Y:S05]  /*7c30*/  @!P0 NANOSLEEP.SYNCS 0x989680 ;  /* 0x009896800000895d */ /* 0x010fea0003900000 */
[----:B------:R-:W4:Y:S02]  /*7c40*/  @!P0 SYNCS.PHASECHK.TRANS64 P0, [R0+URZ], R2 ;  /* 0x00000002000085a7 */ /* 0x000f2400080010ff */
[----:B----4-:R-:W-:Y:S05]  /*7c50*/  @!P0 BRA `(.L_x_162) ;  /* 0xfffffffc00f08947 */ /* 0x010fea000383ffff */
[----:B------:R-:W-:Y:S05]  /*7c60*/  BRA `(.L_x_163) ;  /* 0xffffffbc00dc7947 */ /* 0x000fea000383ffff */
.L_x_71:
[----:B------:R-:W-:-:S07]  /*7c70*/  MOV R0, UR6 ;  /* 0x0000000600007c02 */ /* 0x000fce0008000f00 */
.L_x_164:
[----:B-1----:R1:W2:Y:S02]  /*7c80*/  SYNCS.PHASECHK.TRANS64.TRYWAIT P0, [R0+URZ], R3 ;  /* 0x00000003000075a7 */ /* 0x0022a400080011ff */
[----:B--2---:R-:W-:Y:S05]  /*7c90*/  @!P0 NANOSLEEP.SYNCS 0x989680 ;  /* 0x009896800000895d */ /* 0x004fea0003900000 */
[----:B------:R-:W2:Y:S02]  /*7ca0*/  @!P0 SYNCS.PHASECHK.TRANS64 P0, [R0+URZ], R3 ;  /* 0x00000003000085a7 */ /* 0x000ea400080010ff */
[----:B--2---:R-:W-:Y:S05]  /*7cb0*/  @!P0 BRA `(.L_x_164) ;  /* 0xfffffffc00f08947 */ /* 0x004fea000383ffff */
[----:B------:R-:W-:Y:S05]  /*7cc0*/  BRA `(.L_x_165) ;  /* 0xffffffbc00e87947 */ /* 0x000fea000383ffff */
.L_x_72:
[----:B------:R-:W-:-:S07]  /*7cd0*/  MOV R0, UR6 ;  /* 0x0000000600007c02 */ /* 0x000fce0008000f00 */
.L_x_166:
[----:B-1----:R1:W2:Y:S02]  /*7ce0*/  SYNCS.PHASECHK.TRANS64.TRYWAIT P0, [R0+URZ], R3 ;  /* 0x00000003000075a7 */ /* 0x0022a400080011ff */
[----:B--2---:R-:W-:Y:S05]  /*7cf0*/  @!P0 NANOSLEEP.SYNCS 0x989680 ;  /* 0x009896800000895d */ /* 0x004fea0003900000 */
[----:B------:R-:W2:Y:S02]  /*7d00*/  @!P0 SYNCS.PHASECHK.TRANS64 P0, [R0+URZ], R3 ;  /* 0x00000003000085a7 */ /* 0x000ea400080010ff */
[----:B--2---:R-:W-:Y:S05]  /*7d10*/  @!P0 BRA `(.L_x_166) ;  /* 0xfffffffc00f08947 */ /* 0x004fea000383ffff */
[----:B------:R-:W-:Y:S05]  /*7d20*/  BRA `(.L_x_167) ;  /* 0xffffffbc00f47947 */ /* 0x000fea000383ffff */
.L_x_73:
[----:B-1----:R-:W-:-:S07]  /*7d30*/  MOV R0, UR7 ;  /* 0x0000000700007c02 */ /* 0x002fce0008000f00 */
.L_x_168:
[----:B-1----:R1:W2:Y:S02]  /*7d40*/  SYNCS.PHASECHK.TRANS64.TRYWAIT P0, [R0+URZ], R2 ;  /* 0x00000002000075a7 */ /* 0x0022a400080011ff */
[----:B--2---:R-:W-:Y:S05]  /*7d50*/  @!P0 NANOSLEEP.SYNCS 0x989680 ;  /* 0x009896800000895d */ /* 0x004fea0003900000 */
[----:B------:R-:W2:Y:S02]  /*7d60*/  @!P0 SYNCS.PHASECHK.TRANS64 P0, [R0+URZ], R2 ;  /* 0x00000002000085a7 */ /* 0x000ea400080010ff */
[----:B--2---:R-:W-:Y:S05]  /*7d70*/  @!P0 BRA `(.L_x_168) ;  /* 0xfffffffc00f08947 */ /* 0x004fea000383ffff */
[----:B------:R-:W-:Y:S05]  /*7d80*/  BRA `(.L_x_169) ;  /* 0xffffffc000007947 */ /* 0x000fea000383ffff */
.L_x_78:
[----:B--2---:R2:W3:Y:S02]  /*7d90*/  SYNCS.PHASECHK.TRANS64.TRYWAIT P0, [R0+URZ+0x110], R2 ;  /* 0x00011002000075a7 */ /* 0x0044e400080011ff */
[----:B---3--:R-:W-:Y:S05]  /*7da0*/  @!P0 NANOSLEEP.SYNCS 0x989680 ;  /* 0x009896800000895d */ /* 0x008fea0003900000 */
[----:B------:R-:W3:Y:S02]  /*7db0*/  @!P0 SYNCS.PHASECHK.TRANS64 P0, [R0+URZ+0x110], R2 ;  /* 0x00011002000085a7 */ /* 0x000ee400080010ff */
[----:B---3--:R-:W-:Y:S05]  /*7dc0*/  @!P0 BRA `(.L_x_78) ;  /* 0xfffffffc00f08947 */ /* 0x008fea000383ffff */
[----:B------:R-:W-:Y:S05]  /*7dd0*/  BRA `(.L_x_170) ;  /* 0xffffffc000f87947 */ /* 0x000fea000383ffff */
.L_x_81:
[----:B------:R-:W-:Y:S07]  /*7de0*/  MOV R0, UR7 ;  /* 0x0000000700007c02 */ /* 0x000fee0008000f00 */
.L_x_171:
[----:B--2---:R2:W3:Y:S02]  /*7df0*/  SYNCS.PHASECHK.TRANS64.TRYWAIT P0, [R0+URZ+0x108], R2 ;  /* 0x00010802000075a7 */ /* 0x0044e400080011ff */
[----:B---3--:R-:W-:Y:S05]  /*7e00*/  @!P0 NANOSLEEP.SYNCS 0x989680 ;  /* 0x009896800000895d */ /* 0x008fea0003900000 */
[----:B------:R-:W3:Y:S02]  /*7e10*/  @!P0 SYNCS.PHASECHK.TRANS64 P0, [R0+URZ+0x108], R2 ;  /* 0x00010802000085a7 */ /* 0x000ee400080010ff */
[----:B---3--:R-:W-:Y:S05]  /*7e20*/  @!P0 BRA `(.L_x_171) ;  /* 0xfffffffc00f08947 */ /* 0x008fea000383ffff */
[----:B------:R-:W-:Y:S05]  /*7e30*/  BRA `(.L_x_80) ;  /* 0xffffffc400d87947 */ /* 0x000fea000383ffff */
.L_x_84:
[----:B------:R-:W-:Y:S07]  /*7e40*/  MOV R0, UR15 ;  /* 0x0000000f00007c02 */ /* 0x000fee0008000f00 */
.L_x_172:
[----:B-1----:R1:W2:Y:S02]  /*7e50*/  SYNCS.PHASECHK.TRANS64.TRYWAIT P0, [R0+URZ+0xe8], R9 ;  /* 0x0000e809000075a7 */ /* 0x0022a400080011ff */
[----:B--2---:R-:W-:Y:S05]  /*7e60*/  @!P0 NANOSLEEP.SYNCS 0x989680 ;  /* 0x009896800000895d */ /* 0x004fea0003900000 */
[----:B------:R-:W2:Y:S02]  /*7e70*/  @!P0 SYNCS.PHASECHK.TRANS64 P0, [R0+URZ+0xe8], R9 ;  /* 0x0000e809000085a7 */ /* 0x000ea400080010ff */
[----:B--2---:R-:W-:Y:S05]  /*7e80*/  @!P0 BRA `(.L_x_172) ;  /* 0xfffffffc00f08947 */ /* 0x004fea000383ffff */
[----:B------:R-:W-:Y:S05]  /*7e90*/  BRA `(.L_x_173) ;  /* 0xffffffc800507947 */ /* 0x000fea000383ffff */
.L_x_85:
[----:B------:R-:W-:Y:S07]  /*7ea0*/  MOV R0, UR13 ;  /* 0x0000000d00007c02 */ /* 0x000fee0008000f00 */
.L_x_174:
[----:B-1----:R1:W2:Y:S02]  /*7eb0*/  SYNCS.PHASECHK.TRANS64.TRYWAIT P0, [R0+URZ+0xe8], R20 ;  /* 0x0000e814000075a7 */ /* 0x0022a400080011ff */
[----:B--2---:R-:W-:Y:S05]  /*7ec0*/  @!P0 NANOSLEEP.SYNCS 0x989680 ;  /* 0x009896800000895d */ /* 0x004fea0003900000 */
[----:B------:R-:W2:Y:S02]  /*7ed0*/  @!P0 SYNCS.PHASECHK.TRANS64 P0, [R0+URZ+0xe8], R20 ;  /* 0x0000e814000085a7 */ /* 0x000ea400080010ff */
[----:B--2---:R-:W-:Y:S05]  /*7ee0*/  @!P0 BRA `(.L_x_174) ;  /* 0xfffffffc00f08947 */ /* 0x004fea000383ffff */
[----:B------:R-:W-:Y:S05]  /*7ef0*/  BRA `(.L_x_175) ;  /* 0xffffffc800f07947 */ /* 0x000fea000383ffff */
.L_x_87:
[----:B------:R-:W-:-:S07]  /*7f00*/  MOV R0, UR4 ;  /* 0x0000000400007c02 */ /* 0x000fce0008000f00 */
.L_x_176:
[----:B-1----:R1:W3:Y:S02]  /*7f10*/  SYNCS.PHASECHK.TRANS64.TRYWAIT P0, [R0+URZ], R2 ;  /* 0x00000002000075a7 */ /* 0x0022e400080011ff */
[----:B---3--:R-:W-:Y:S05]  /*7f20*/  @!P0 NANOSLEEP.SYNCS 0x989680 ;  /* 0x009896800000895d */ /* 0x008fea0003900000 */
[----:B------:R-:W3:Y:S02]  /*7f30*/  @!P0 SYNCS.PHASECHK.TRANS64 P0, [R0+URZ], R2 ;  /* 0x00000002000085a7 */ /* 0x000ee400080010ff */
[----:B---3--:R-:W-:Y:S05]  /*7f40*/  @!P0 BRA `(.L_x_176) ;  /* 0xfffffffc00f08947 */ /* 0x008fea000383ffff */
[----:B------:R-:W-:Y:S05]  /*7f50*/  BRA `(.L_x_177) ;  /* 0xffffffcc007c7947 */ /* 0x000fea000383ffff */
.L_x_88:
[----:B------:R-:W-:-:S07]  /*7f60*/  MOV R0, UR4 ;  /* 0x0000000400007c02 */ /* 0x000fce0008000f00 */
.L_x_178:
[----:B-1----:R1:W3:Y:S02]  /*7f70*/  SYNCS.PHASECHK.TRANS64.TRYWAIT P0, [R0+URZ], R2 ;  /* 0x00000002000075a7 */ /* 0x0022e400080011ff */
[----:B---3--:R-:W-:Y:S05]  /*7f80*/  @!P0 NANOSLEEP.SYNCS 0x989680 ;  /* 0x009896800000895d */ /* 0x008fea0003900000 */
[----:B------:R-:W3:Y:S02]  /*7f90*/  @!P0 SYNCS.PHASECHK.TRANS64 P0, [R0+URZ], R2 ;  /* 0x00000002000085a7 */ /* 0x000ee400080010ff */
[----:B---3--:R-:W-:Y:S05]  /*7fa0*/  @!P0 BRA `(.L_x_178) ;  /* 0xfffffffc00f08947 */ /* 0x008fea000383ffff */
[----:B------:R-:W-:Y:S05]  /*7fb0*/  BRA `(.L_x_179) ;  /* 0xffffffcc00887947 */ /* 0x000fea000383ffff */
.L_x_90:
[----:B--2---:R2:W4:Y:S02]  /*7fc0*/  SYNCS.PHASECHK.TRANS64.TRYWAIT P0, [R0+URZ+0x110], R2 ;  /* 0x00011002000075a7 */ /* 0x00452400080011ff */
[----:B----4-:R-:W-:Y:S05]  /*7fd0*/  @!P0 NANOSLEEP.SYNCS 0x989680 ;  /* 0x009896800000895d */ /* 0x010fea0003900000 */
[----:B------:R-:W4:Y:S02]  /*7fe0*/  @!P0 SYNCS.PHASECHK.TRANS64 P0, [R0+URZ+0x110], R2 ;  /* 0x00011002000085a7 */ /* 0x000f2400080010ff */
[----:B----4-:R-:W-:Y:S05]  /*7ff0*/  @!P0 BRA `(.L_x_90) ;  /* 0xfffffffc00f08947 */ /* 0x010fea000383ffff */
[----:B------:R-:W-:Y:S05]  /*8000*/  BRA `(.L_x_180) ;  /* 0xffffffd000787947 */ /* 0x000fea000383ffff */
.L_x_100:
[----:B-1----:R1:W3:Y:S02]  /*8010*/  SYNCS.PHASECHK.TRANS64.TRYWAIT P1, [R2+URZ+0xd0], R4 ;  /* 0x0000d004020075a7 */ /* 0x0022e400080211ff */
[----:B---3--:R-:W-:Y:S05]  /*8020*/  @!P1 NANOSLEEP.SYNCS 0x989680 ;  /* 0x009896800000995d */ /* 0x008fea0003900000 */
[----:B------:R-:W3:Y:S02]  /*8030*/  @!P1 SYNCS.PHASECHK.TRANS64 P1, [R2+URZ+0xd0], R4 ;  /* 0x0000d004020095a7 */ /* 0x000ee400080210ff */
[----:B---3--:R-:W-:Y:S05]  /*8040*/  @!P1 BRA `(.L_x_100) ;  /* 0xfffffffc00f09947 */ /* 0x008fea000383ffff */
[----:B------:R-:W-:Y:S05]  /*8050*/  BRA `(.L_x_99) ;  /* 0xffffffdc00787947 */ /* 0x000fea000383ffff */
.L_x_102:
[----:B-1----:R1:W2:Y:S02]  /*8060*/  SYNCS.PHASECHK.TRANS64.TRYWAIT P0, [R44+URZ+0x130], R3 ;  /* 0x000130032c0075a7 */ /* 0x0022a400080011ff */
[----:B--2---:R-:W-:Y:S05]  /*8070*/  @!P0 NANOSLEEP.SYNCS 0x989680 ;  /* 0x009896800000895d */ /* 0x004fea0003900000 */
[----:B------:R-:W2:Y:S02]  /*8080*/  @!P0 SYNCS.PHASECHK.TRANS64 P0, [R44+URZ+0x130], R3 ;  /* 0x000130032c0085a7 */ /* 0x000ea400080010ff */
[----:B--2---:R-:W-:Y:S05]  /*8090*/  @!P0 BRA `(.L_x_102) ;  /* 0xfffffffc00f08947 */ /* 0x004fea000383ffff */
[----:B------:R-:W-:Y:S05]  /*80a0*/  BRA `(.L_x_101) ;  /* 0xffffffdc00c87947 */ /* 0x000fea000383ffff */
.L_x_113:
[----:B-1----:R1:W2:Y:S02]  /*80b0*/  SYNCS.PHASECHK.TRANS64.TRYWAIT P0, [R2+URZ+0xd0], R45 ;  /* 0x0000d02d020075a7 */ /* 0x0022a400080011ff */
[----:B--2---:R-:W-:Y:S05]  /*80c0*/  @!P0 NANOSLEEP.SYNCS 0x989680 ;  /* 0x009896800000895d */ /* 0x004fea0003900000 */
[----:B------:R-:W2:Y:S02]  /*80d0*/  @!P0 SYNCS.PHASECHK.TRANS64 P0, [R2+URZ+0xd0], R45 ;  /* 0x0000d02d020085a7 */ /* 0x000ea400080010ff */
[----:B--2---:R-:W-:Y:S05]  /*80e0*/  @!P0 BRA `(.L_x_113) ;  /* 0xfffffffc00f08947 */ /* 0x004fea000383ffff */
[----:B------:R-:W-:Y:S05]  /*80f0*/  BRA `(.L_x_112) ;  /* 0xffffffe400d87947 */ /* 0x000fea000383ffff */
        .weak           $__internal_0_$__cuda_sm10x_tcgen05_guardrail_trap_col_being_dealloced_not_returned_by_alloc
        .type           $__internal_0_$__cuda_sm10x_tcgen05_guardrail_trap_col_being_dealloced_not_returned_by_alloc,@function
        .size           $__internal_0_$__cuda_sm10x_tcgen05_guardrail_trap_col_being_dealloced_not_returned_by_alloc,($__internal_1_$__cuda_sm10x_tcgen05_guardrail_trap_phase_invalid_during_alloc - $__internal_0_$__cuda_sm10x_tcgen05_guardrail_trap_col_being_dealloced_not_returned_by_alloc)
$__internal_0_$__cuda_sm10x_tcgen05_guardrail_trap_col_being_dealloced_not_returned_by_alloc:
[----:B------:R-:W-:Y:S05]  /*8100*/  BPT.TRAP 0x1 ;  /* 0x000000040000795c */ /* 0x000fea0000300000 */
[----:B------:R-:W-:-:S04]  /*8110*/  HFMA2 R3, -RZ, RZ, 0, 0 ;  /* 0x00000000ff037431 */ /* 0x000fc800000001ff */
[----:B------:R-:W-:Y:S05]  /*8120*/  RET.REL.NODEC R2 `(_ZN7cutlass13device_kernelINS_4gemm6kernel13GemmUniversalIN4cute5tupleIJiiiiEEENS1_10collective13CollectiveMmaINS1_35MainloopSm100TmaUmmaWarpSpecializedILi13ELi2ELi4ENS5_IJNS4_1CILi1EEESB_SB_EEEEENS5_IJNSA_ILi64EEESE_SE_EEENS_10bfloat16_tENS5_IJlSB_lEEESG_SH_NS4_8TiledMMAINS4_8MMA_AtomIJNS4_20SM100_MMA_F16BF16_SSISG_SG_fLi64ELi64ELNS4_4UMMA5MajorE0ELSM_0ELNSL_7ScaleInE0ELSN_0EEEEEENS4_6LayoutISC_NS5_IJNSA_ILi0EEESR_SR_EEEEENS5_IJNS4_10UnderscoreESU_SU_EEEEENS4_13SM90_TMA_LOADENS4_14ComposedLayoutINS4_7SwizzleILi3ELi4ELi3EEENS4_18smem_ptr_flag_bitsILi16EEENSQ_INS5_IJNSA_ILi8EEESE_EEENS5_IJSE_SB_EEEEEEEvNS4_8identityESX_S17_vS18_EENS_8epilogue10collective18CollectiveEpilogueINS1A_23Sm100TmaWarpSpecializedILi3ELi2ELi16ELb1ELb0EEEJSF_NS5_IJNSQ_ISE_SB_EENSQ_INSA_ILi32EEESB_EEEEESG_SH_SG_SH_NS1A_6fusion15FusionCallbacksIS1E_NS1J_17LinearCombinationISG_fSG_fLNS_15FloatRoundStyleE2EEESF_S1I_JEEENS4_5SM1004TMEM4LOAD26SM100_TMEM_LOAD_16dp256b4xESX_NSY_INSZ_ILi2ELi4ELi3EEES12_NSQ_INS5_IJS13_S1G_EEENS5_IJS1G_SB_EEEEEEENS4_17SM75_U32x4_LDSM_NENS4_14SM90_TMA_STOREES1X_NS4_17SM90_U32x4_STSM_NENS4_39AutoVectorizingCopyWithAssumedAlignmentILi128EEEEEEvvEEEEvNT_6ParamsE) ;  /* 0xffffff7c02b47950 */ /* 0x000fea0003c3ffff */
        .weak           $__internal_1_$__cuda_sm10x_tcgen05_guardrail_trap_phase_invalid_during_alloc
        .type           $__internal_1_$__cuda_sm10x_tcgen05_guardrail_trap_phase_invalid_during_alloc,@function
        .size           $__internal_1_$__cuda_sm10x_tcgen05_guardrail_trap_phase_invalid_during_alloc,($__internal_2_$__cuda_sm10x_tcgen05_guardrail_trap_unallocated_columns_being_dealloced - $__internal_1_$__cuda_sm10x_tcgen05_guardrail_trap_phase_invalid_during_alloc)
$__internal_1_$__cuda_sm10x_tcgen05_guardrail_trap_phase_invalid_during_alloc:
[----:B------:R-:W-:Y:S05]  /*8130*/  BPT.TRAP 0x1 ;  /* 0x000000040000795c */ /* 0x000fea0000300000 */
[----:B------:R-:W-:-:S04]  /*8140*/  MOV R3, 0x0 ;  /* 0x0000000000037802 */ /* 0x000fc80000000f00 */
[----:B------:R-:W-:Y:S05]  /*8150*/  RET.REL.NODEC R2 `(_ZN7cutlass13device_kernelINS_4gemm6kernel13GemmUniversalIN4cute5tupleIJiiiiEEENS1_10collective13CollectiveMmaINS1_35MainloopSm100TmaUmmaWarpSpecializedILi13ELi2ELi4ENS5_IJNS4_1CILi1EEESB_SB_EEEEENS5_IJNSA_ILi64EEESE_SE_EEENS_10bfloat16_tENS5_IJlSB_lEEESG_SH_NS4_8TiledMMAINS4_8MMA_AtomIJNS4_20SM100_MMA_F16BF16_SSISG_SG_fLi64ELi64ELNS4_4UMMA5MajorE0ELSM_0ELNSL_7ScaleInE0ELSN_0EEEEEENS4_6LayoutISC_NS5_IJNSA_ILi0EEESR_SR_EEEEENS5_IJNS4_10UnderscoreESU_SU_EEEEENS4_13SM90_TMA_LOADENS4_14ComposedLayoutINS4_7SwizzleILi3ELi4ELi3EEENS4_18smem_ptr_flag_bitsILi16EEENSQ_INS5_IJNSA_ILi8EEESE_EEENS5_IJSE_SB_EEEEEEEvNS4_8identityESX_S17_vS18_EENS_8epilogue10collective18CollectiveEpilogueINS1A_23Sm100TmaWarpSpecializedILi3ELi2ELi16ELb1ELb0EEEJSF_NS5_IJNSQ_ISE_SB_EENSQ_INSA_ILi32EEESB_EEEEESG_SH_SG_SH_NS1A_6fusion15FusionCallbacksIS1E_NS1J_17LinearCombinationISG_fSG_fLNS_15FloatRoundStyleE2EEESF_S1I_JEEENS4_5SM1004TMEM4LOAD26SM100_TMEM_LOAD_16dp256b4xESX_NSY_INSZ_ILi2ELi4ELi3EEES12_NSQ_INS5_IJS13_S1G_EEENS5_IJS1G_SB_EEEEEEENS4_17SM75_U32x4_LDSM_NENS4_14SM90_TMA_STOREES1X_NS4_17SM90_U32x4_STSM_NENS4_39AutoVectorizingCopyWithAssumedAlignmentILi128EEEEEEvvEEEEvNT_6ParamsE) ;  /* 0xffffff7c02a87950 */ /* 0x000fea0003c3ffff */
        .weak           $__internal_2_$__cuda_sm10x_tcgen05_guardrail_trap_unallocated_columns_being_dealloced
        .type           $__internal_2_$__cuda_sm10x_tcgen05_guardrail_trap_unallocated_columns_being_dealloced,@function
        .size           $__internal_2_$__cuda_sm10x_tcgen05_guardrail_trap_unallocated_columns_being_dealloced,(.L_x_182 - $__internal_2_$__cuda_sm10x_tcgen05_guardrail_trap_unallocated_columns_being_dealloced)
$__internal_2_$__cuda_sm10x_tcgen05_guardrail_trap_unallocated_columns_being_dealloced:
[----:B------:R-:W-:Y:S05]  /*8160*/  BPT.TRAP 0x1 ;  /* 0x000000040000795c */ /* 0x000fea0000300000 */
[----:B------:R-:W-:-:S04]  /*8170*/  HFMA2 R3, -RZ, RZ, 0, 0 ;  /* 0x00000000ff037431 */ /* 0x000fc800000001ff */
[----:B------:R-:W-:Y:S05]  /*8180*/  RET.REL.NODEC R2 `(_ZN7cutlass13device_kernelINS_4gemm6kernel13GemmUniversalIN4cute5tupleIJiiiiEEENS1_10collective13CollectiveMmaINS1_35MainloopSm100TmaUmmaWarpSpecializedILi13ELi2ELi4ENS5_IJNS4_1CILi1EEESB_SB_EEEEENS5_IJNSA_ILi64EEESE_SE_EEENS_10bfloat16_tENS5_IJlSB_lEEESG_SH_NS4_8TiledMMAINS4_8MMA_AtomIJNS4_20SM100_MMA_F16BF16_SSISG_SG_fLi64ELi64ELNS4_4UMMA5MajorE0ELSM_0ELNSL_7ScaleInE0ELSN_0EEEEEENS4_6LayoutISC_NS5_IJNSA_ILi0EEESR_SR_EEEEENS5_IJNS4_10UnderscoreESU_SU_EEEEENS4_13SM90_TMA_LOADENS4_14ComposedLayoutINS4_7SwizzleILi3ELi4ELi3EEENS4_18smem_ptr_flag_bitsILi16EEENSQ_INS5_IJNSA_ILi8EEESE_EEENS5_IJSE_SB_EEEEEEEvNS4_8identityESX_S17_vS18_EENS_8epilogue10collective18CollectiveEpilogueINS1A_23Sm100TmaWarpSpecializedILi3ELi2ELi16ELb1ELb0EEEJSF_NS5_IJNSQ_ISE_SB_EENSQ_INSA_ILi32EEESB_EEEEESG_SH_SG_SH_NS1A_6fusion15FusionCallbacksIS1E_NS1J_17LinearCombinationISG_fSG_fLNS_15FloatRoundStyleE2EEESF_S1I_JEEENS4_5SM1004TMEM4LOAD26SM100_TMEM_LOAD_16dp256b4xESX_NSY_INSZ_ILi2ELi4ELi3EEES12_NSQ_INS5_IJS13_S1G_EEENS5_IJS1G_SB_EEEEEEENS4_17SM75_U32x4_LDSM_NENS4_14SM90_TMA_STOREES1X_NS4_17SM90_U32x4_STSM_NENS4_39AutoVectorizingCopyWithAssumedAlignmentILi128EEEEEEvvEEEEvNT_6ParamsE) ;  /* 0xffffff7c029c7950 */ /* 0x000fea0003c3ffff */
.L_x_181:
[----:B------:R-:W-:-:S00]  /*8190*/  BRA `(.L_x_181) ;  /* 0xfffffffc00fc7947 */ /* 0x000fc0000383ffff */
[----:B------:R-:W-:-:S00]  /*81a0*/  NOP ;  /* 0x0000000000007918 */ /* 0x000fc00000000000 */
        /* <DEDUP_REMOVED lines=13> */
.L_x_182:


//--------------------- .nv.global.init           --------------------------
	.section	.nv.global.init,"aw",@progbits
.nv.global.init:
	.type		$str$27,@object
	.size		$str$27,($str$28 - $str$27)
$str$27:
        /*0000*/ 	.byte	0x28, 0x61, 0x64, 0x64, 0x72, 0x65, 0x73, 0x73, 0x20, 0x26, 0x20, 0x6d, 0x61, 0x73, 0x6b, 0x29
        /*0010*/ 	.byte	0x20, 0x3d, 0x3d, 0x20, 0x30, 0x00
	.type		$str$28,@object
	.size		$str$28,($str$26 - $str$28)
$str$28:
        /*0016*/ 	.byte	0x2f, 0x74, 0x6d, 0x70, 0x2f, 0x63, 0x75, 0x74, 0x6c, 0x61, 0x73, 0x73, 0x5f, 0x73, 0x77, 0x65
        /*0026*/ 	.byte	0x65, 0x70, 0x5f, 0x73, 0x72, 0x63, 0x2f, 0x69, 0x6e, 0x63, 0x6c, 0x75, 0x64, 0x65, 0x2f, 0x63
        /*0036*/ 	.byte	0x75, 0x74, 0x65, 0x2f, 0x70, 0x6f, 0x69, 0x6e, 0x74, 0x65, 0x72, 0x5f, 0x66, 0x6c, 0x61, 0x67
        /*0046*/ 	.byte	0x67, 0x65, 0x64, 0x2e, 0x68, 0x70, 0x70, 0x00
	.type		$str$26,@object
	.size		$str$26,($str$25 - $str$26)
$str$26:
        /*004e*/ 	.byte	0x2f, 0x74, 0x6d, 0x70, 0x2f, 0x63, 0x75, 0x74, 0x6c, 0x61, 0x73, 0x73, 0x5f, 0x73, 0x77, 0x65
        /*005e*/ 	.byte	0x65, 0x70, 0x5f, 0x73, 0x72, 0x63, 0x2f, 0x69, 0x6e, 0x63, 0x6c, 0x75, 0x64, 0x65, 0x2f, 0x63
        /*006e*/ 	.byte	0x75, 0x74, 0x65, 0x2f, 0x61, 0x74, 0x6f, 0x6d, 0x2f, 0x63, 0x6f, 0x70, 0x79, 0x5f, 0x74, 0x72
        /*007e*/ 	.byte	0x61, 0x69, 0x74, 0x73, 0x5f, 0x73, 0x6d, 0x31, 0x30, 0x30, 0x2e, 0x68, 0x70, 0x70, 0x00
	.type		$str$25,@object
	.size		$str$25,(__unnamed_1 - $str$25)
$str$25:
        /*008d*/ 	.byte	0x28, 0x28, 0x75, 0x69, 0x6e, 0x74, 0x33, 0x32, 0x5f, 0x74, 0x28, 0x74, 0x68, 0x72, 0x65, 0x61
        /*009d*/ 	.byte	0x64, 0x49, 0x64, 0x78, 0x2e, 0x78, 0x29, 0x20, 0x2f, 0x20, 0x33, 0x32, 0x29, 0x20, 0x25, 0x20
        /*00ad*/ 	.byte	0x34, 0x29, 0x20, 0x3d, 0x3d, 0x20, 0x28, 0x28, 0x28, 0x74, 0x6d, 0x65, 0x6d, 0x5f, 0x61, 0x64
        /*00bd*/ 	.byte	0x64, 0x72, 0x20, 0x3e, 0x3e, 0x20, 0x31, 0x36, 0x29, 0x20, 0x2f, 0x20, 0x33, 0x32, 0x29, 0x20
        /*00cd*/ 	.byte	0x25, 0x20, 0x34, 0x29, 0x00
	.type		__unnamed_1,@object
	.size		__unnamed_1,(__unnamed_2 - __unnamed_1)
__unnamed_1:
        /*00d2*/ 	.byte	0x61, 0x75, 0x74, 0x6f, 0x20, 0x63, 0x75, 0x74, 0x65, 0x3a, 0x3a, 0x61, 0x73, 0x5f, 0x70, 0x6f
        /* <DEDUP_REMOVED lines=24> */
        /*0262*/ 	.byte	0x30, 0x34, 0x38, 0x3e, 0x3e, 0x3e, 0x3e, 0x5d, 0x00
	.type		__unnamed_2,@object
	.size		__unnamed_2,(.L_2 - __unnamed_2)
__unnamed_2:
        /* <DEDUP_REMOVED lines=45> */
        /*053b*/ 	.byte	0x3e, 0x3e, 0x3e, 0x5d, 0x00
.L_2:


//--------------------- .nv.shared._ZN7cutlass13device_kernelINS_4gemm6kernel13GemmUniversalIN4cute5tupleIJiiiiEEENS1_10collective13CollectiveMmaINS1_35MainloopSm100TmaUmmaWarpSpecializedILi13ELi2ELi4ENS5_IJNS4_1CILi1EEESB_SB_EEEEENS5_IJNSA_ILi64EEESE_SE_EEENS_10bfloat16_tENS5_IJlSB_lEEESG_SH_NS4_8TiledMMAINS4_8MMA_AtomIJNS4_20SM100_MMA_F16BF16_SSISG_SG_fLi64ELi64ELNS4_4UMMA5MajorE0ELSM_0ELNSL_7ScaleInE0ELSN_0EEEEEENS4_6LayoutISC_NS5_IJNSA_ILi0EEESR_SR_EEEEENS5_IJNS4_10UnderscoreESU_SU_EEEEENS4_13SM90_TMA_LOADENS4_14ComposedLayoutINS4_7SwizzleILi3ELi4ELi3EEENS4_18smem_ptr_flag_bitsILi16EEENSQ_INS5_IJNSA_ILi8EEESE_EEENS5_IJSE_SB_EEEEEEEvNS4_8identityESX_S17_vS18_EENS_8epilogue10collective18CollectiveEpilogueINS1A_23Sm100TmaWarpSpecializedILi3ELi2ELi16ELb1ELb0EEEJSF_NS5_IJNSQ_ISE_SB_EENSQ_INSA_ILi32EEESB_EEEEESG_SH_SG_SH_NS1A_6fusion15FusionCallbacksIS1E_NS1J_17LinearCombinationISG_fSG_fLNS_15FloatRoundStyleE2EEESF_S1I_JEEENS4_5SM1004TMEM4LOAD26SM100_TMEM_LOAD_16dp256b4xESX_NSY_INSZ_ILi2ELi4ELi3EEES12_NSQ_INS5_IJS13_S1G_EEENS5_IJS1G_SB_EEEEEEENS4_17SM75_U32x4_LDSM_NENS4_14SM90_TMA_STOREES1X_NS4_17SM90_U32x4_STSM_NENS4_39AutoVectorizingCopyWithAssumedAlignmentILi128EEEEEEvvEEEEvNT_6ParamsE --------------------------
	.section	.nv.shared._ZN7cutlass13device_kernelINS_4gemm6kernel13GemmUniversalIN4cute5tupleIJiiiiEEENS1_10collective13CollectiveMmaINS1_35MainloopSm100TmaUmmaWarpSpecializedILi13ELi2ELi4ENS5_IJNS4_1CILi1EEESB_SB_EEEEENS5_IJNSA_ILi64EEESE_SE_EEENS_10bfloat16_tENS5_IJlSB_lEEESG_SH_NS4_8TiledMMAINS4_8MMA_AtomIJNS4_20SM100_MMA_F16BF16_SSISG_SG_fLi64ELi64ELNS4_4UMMA5MajorE0ELSM_0ELNSL_7ScaleInE0ELSN_0EEEEEENS4_6LayoutISC_NS5_IJNSA_ILi0EEESR_SR_EEEEENS5_IJNS4_10UnderscoreESU_SU_EEEEENS4_13SM90_TMA_LOADENS4_14ComposedLayoutINS4_7SwizzleILi3ELi4ELi3EEENS4_18smem_ptr_flag_bitsILi16EEENSQ_INS5_IJNSA_ILi8EEESE_EEENS5_IJSE_SB_EEEEEEEvNS4_8identityESX_S17_vS18_EENS_8epilogue10collective18CollectiveEpilogueINS1A_23Sm100TmaWarpSpecializedILi3ELi2ELi16ELb1ELb0EEEJSF_NS5_IJNSQ_ISE_SB_EENSQ_INSA_ILi32EEESB_EEEEESG_SH_SG_SH_NS1A_6fusion15FusionCallbacksIS1E_NS1J_17LinearCombinationISG_fSG_fLNS_15FloatRoundStyleE2EEESF_S1I_JEEENS4_5SM1004TMEM4LOAD26SM100_TMEM_LOAD_16dp256b4xESX_NSY_INSZ_ILi2ELi4ELi3EEES12_NSQ_INS5_IJS13_S1G_EEENS5_IJS1G_SB_EEEEEEENS4_17SM75_U32x4_LDSM_NENS4_14SM90_TMA_STOREES1X_NS4_17SM90_U32x4_STSM_NENS4_39AutoVectorizingCopyWithAssumedAlignmentILi128EEEEEEvvEEEEvNT_6ParamsE,"aw",@nobits
	.sectionflags	@""
	.align	16
	.zero		1024


//--------------------- .nv.shared.reserved.0     --------------------------
	.section	.nv.shared.reserved.0,"aw",@nobits
	.weak		__nv_reservedSMEM_offset_0_alias
	.size		__nv_reservedSMEM_offset_0_alias, 0, 64
	.other		__nv_reservedSMEM_offset_0_alias,@"STO_CUDA_RESERVED_SHARED STV_DEFAULT"
__nv_reservedSMEM_offset_0_alias:
	.zero		0
.nv.shared.reserved.0:
	.zero		64
	.weak		__nv_reservedSMEM_tcgen05_partition
	.type		__nv_reservedSMEM_tcgen05_partition,@object
	.size		__nv_reservedSMEM_tcgen05_partition,(.L_0 - __nv_reservedSMEM_tcgen05_partition)
__nv_reservedSMEM_tcgen05_partition:
	.zero		32
.L_0:


//--------------------- .nv.global                --------------------------
	.section	.nv.global,"aw",@nobits
.nv.global:
	.type		_ZN40_INTERNAL_19bcd8c5_4_k_cu_4bf1aca4_344684cute1_E,@object
	.size		_ZN40_INTERNAL_19bcd8c5_4_k_cu_4bf1aca4_344684cute1_E,(_ZN40_INTERNAL_19bcd8c5_4_k_cu_4bf1aca4_344684cuda3std3__45__cpo6cbeginE - _ZN40_INTERNAL_19bcd8c5_4_k_cu_4bf1aca4_344684cute1_E)
_ZN40_INTERNAL_19bcd8c5_4_k_cu_4bf1aca4_344684cute1_E:
	.zero		1
	.type		_ZN40_INTERNAL_19bcd8c5_4_k_cu_4bf1aca4_344684cuda3std3__45__cpo6cbeginE,@object
	.size		_ZN40_INTERNAL_19bcd8c5_4_k_cu_4bf1aca4_344684cuda3std3__45__cpo6cbeginE,(_ZN40_INTERNAL_19bcd8c5_4_k_cu_4bf1aca4_344684cuda3std3__48in_placeE - _ZN40_INTERNAL_19bcd8c5_4_k_cu_4bf1aca4_344684cuda3std3__45__cpo6cbeginE)
_ZN40_INTERNAL_19bcd8c5_4_k_cu_4bf1aca4_344684cuda3std3__45__cpo6cbeginE:
	.zero		1
	.type		_ZN40_INTERNAL_19bcd8c5_4_k_cu_4bf1aca4_344684cuda3std3__48in_placeE,@object
	.size		_ZN40_INTERNAL_19bcd8c5_4_k_cu_4bf1aca4_344684cuda3std3__48in_placeE,(_ZN40_INTERNAL_19bcd8c5_4_k_cu_4bf1aca4_344684cuda3std6ranges3__45__cpo9iter_moveE - _ZN40_INTERNAL_19bcd8c5_4_k_cu_4bf1aca4_344684cuda3std3__48in_placeE)
_ZN40_INTERNAL_19bcd8c5_4_k_cu_4bf1aca4_344684cuda3std3__48in_placeE:
	.zero		1
	.type		_ZN40_INTERNAL_19bcd8c5_4_k_cu_4bf1aca4_344684cuda3std6ranges3__45__cpo9iter_moveE,@object
	.size		_ZN40_INTERNAL_19bcd8c5_4_k_cu_4bf1aca4_344684cuda3std6ranges3__45__cpo9iter_moveE,(_ZN40_INTERNAL_19bcd8c5_4_k_cu_4bf1aca4_344684cuda3std3__45__cpo5beginE - _ZN40_INTERNAL_19bcd8c5_4_k_cu_4bf1aca4_344684cuda3std6ranges3__45__cpo9iter_moveE)
_ZN40_INTERNAL_19bcd8c5_4_k_cu_4bf1aca4_344684cuda3std6ranges3__45__cpo9iter_moveE:
	.zero		1
	.type		_ZN40_INTERNAL_19bcd8c5_4_k_cu_4bf1aca4_344684cuda3std3__45__cpo5beginE,@object
	.size		_ZN40_INTERNAL_19bcd8c5_4_k_cu_4bf1aca4_344684cuda3std3__45__cpo5beginE,(_ZN40_INTERNAL_19bcd8c5_4_k_cu_4bf1aca4_344684cuda3std3__442_GLOBAL__N__19bcd8c5_4_k_cu_4bf1aca4_344686ignoreE - _ZN40_INTERNAL_19bcd8c5_4_k_cu_4bf1aca4_344684cuda3std3__45__cpo5beginE)
_ZN40_INTERNAL_19bcd8c5_4_k_cu_4bf1aca4_344684cuda3std3__45__cpo5beginE:
	.zero		1
	.type		_ZN40_INTERNAL_19bcd8c5_4_k_cu_4bf1aca4_344684cuda3std3__442_GLOBAL__N__19bcd8c5_4_k_cu_4bf1aca4_344686ignoreE,@object
	.size		_ZN40_INTERNAL_19bcd8c5_4_k_cu_4bf1aca4_344684cuda3std3__442_GLOBAL__N__19bcd8c5_4_k_cu_4bf1aca4_344686ignoreE,(_ZN40_INTERNAL_19bcd8c5_4_k_cu_4bf1aca4_344684cute7productE - _ZN40_INTERNAL_19bcd8c5_4_k_cu_4bf1aca4_344684cuda3std3__442_GLOBAL__N__19bcd8c5_4_k_cu_4bf1aca4_344686ignoreE)
_ZN40_INTERNAL_19bcd8c5_4_k_cu_4bf1aca4_344684cuda3std3__442_GLOBAL__N__19bcd8c5_4_k_cu_4bf1aca4_344686ignoreE:
	.zero		1
	.type		_ZN40_INTERNAL_19bcd8c5_4_k_cu_4bf1aca4_344684cute7productE,@object
	.size		_ZN40_INTERNAL_19bcd8c5_4_k_cu_4bf1aca4_344684cute7productE,(_ZN40_INTERNAL_19bcd8c5_4_k_cu_4bf1aca4_344684cuda3std3__45__cpo3endE - _ZN40_INTERNAL_19bcd8c5_4_k_cu_4bf1aca4_344684cute7productE)
_ZN40_INTERNAL_19bcd8c5_4_k_cu_4bf1aca4_344684cute7productE:
	.zero		1
	.type		_ZN40_INTERNAL_19bcd8c5_4_k_cu_4bf1aca4_344684cuda3std3__45__cpo3endE,@object
	.size		_ZN40_INTERNAL_19bcd8c5_4_k_cu_4bf1aca4_344684cuda3std3__45__cpo3endE,(_ZN40_INTERNAL_19bcd8c5_4_k_cu_4bf1aca4_344684cuda3std3__419piecewise_constructE - _ZN40_INTERNAL_19bcd8c5_4_k_cu_4bf1aca4_344684cuda3std3__45__cpo3endE)
_ZN40_INTERNAL_19bcd8c5_4_k_cu_4bf1aca4_344684cuda3std3__45__cpo3endE:
	.zero		1
	.type		_ZN40_INTERNAL_19bcd8c5_4_k_cu_4bf1aca4_344684cuda3std3__419piecewise_constructE,@object
	.size		_ZN40_INTERNAL_19bcd8c5_4_k_cu_4bf1aca4_344684cuda3std3__419piecewise_constructE,(_ZN40_INTERNAL_19bcd8c5_4_k_cu_4bf1aca4_344684cuda3std3__45__cpo4cendE - _ZN40_INTERNAL_19bcd8c5_4_k_cu_4bf1aca4_344684cuda3std3__419piecewise_constructE)
_ZN40_INTERNAL_19bcd8c5_4_k_cu_4bf1aca4_344684cuda3std3__419piecewise_constructE:
	.zero		1
	.type		_ZN40_INTERNAL_19bcd8c5_4_k_cu_4bf1aca4_344684cuda3std3__45__cpo4cendE,@object
	.size		_ZN40_INTERNAL_19bcd8c5_4_k_cu_4bf1aca4_344684cuda3std3__45__cpo4cendE,(_ZN40_INTERNAL_19bcd8c5_4_k_cu_4bf1aca4_344684cuda3std6ranges3__45__cpo4swapE - _ZN40_INTERNAL_19bcd8c5_4_k_cu_4bf1aca4_344684cuda3std3__45__cpo4cendE)
_ZN40_INTERNAL_19bcd8c5_4_k_cu_4bf1aca4_344684cuda3std3__45__cpo4cendE:
	.zero		1
	.type		_ZN40_INTERNAL_19bcd8c5_4_k_cu_4bf1aca4_344684cuda3std6ranges3__45__cpo4swapE,@object
	.size		_ZN40_INTERNAL_19bcd8c5_4_k_cu_4bf1aca4_344684cuda3std6ranges3__45__cpo4swapE,(.L_10 - _ZN40_INTERNAL_19bcd8c5_4_k_cu_4bf1aca4_344684cuda3std6ranges3__45__cpo4swapE)
_ZN40_INTERNAL_19bcd8c5_4_k_cu_4bf1aca4_344684cuda3std6ranges3__45__cpo4swapE:
	.zero		1
.L_10:


//--------------------- .nv.constant0._ZN7cutlass13device_kernelINS_4gemm6kernel13GemmUniversalIN4cute5tupleIJiiiiEEENS1_10collective13CollectiveMmaINS1_35MainloopSm100TmaUmmaWarpSpecializedILi13ELi2ELi4ENS5_IJNS4_1CILi1EEESB_SB_EEEEENS5_IJNSA_ILi64EEESE_SE_EEENS_10bfloat16_tENS5_IJlSB_lEEESG_SH_NS4_8TiledMMAINS4_8MMA_AtomIJNS4_20SM100_MMA_F16BF16_SSISG_SG_fLi64ELi64ELNS4_4UMMA5MajorE0ELSM_0ELNSL_7ScaleInE0ELSN_0EEEEEENS4_6LayoutISC_NS5_IJNSA_ILi0EEESR_SR_EEEEENS5_IJNS4_10UnderscoreESU_SU_EEEEENS4_13SM90_TMA_LOADENS4_14ComposedLayoutINS4_7SwizzleILi3ELi4ELi3EEENS4_18smem_ptr_flag_bitsILi16EEENSQ_INS5_IJNSA_ILi8EEESE_EEENS5_IJSE_SB_EEEEEEEvNS4_8identityESX_S17_vS18_EENS_8epilogue10collective18CollectiveEpilogueINS1A_23Sm100TmaWarpSpecializedILi3ELi2ELi16ELb1ELb0EEEJSF_NS5_IJNSQ_ISE_SB_EENSQ_INSA_ILi32EEESB_EEEEESG_SH_SG_SH_NS1A_6fusion15FusionCallbacksIS1E_NS1J_17LinearCombinationISG_fSG_fLNS_15FloatRoundStyleE2EEESF_S1I_JEEENS4_5SM1004TMEM4LOAD26SM100_TMEM_LOAD_16dp256b4xESX_NSY_INSZ_ILi2ELi4ELi3EEES12_NSQ_INS5_IJS13_S1G_EEENS5_IJS1G_SB_EEEEEEENS4_17SM75_U32x4_LDSM_NENS4_14SM90_TMA_STOREES1X_NS4_17SM90_U32x4_STSM_NENS4_39AutoVectorizingCopyWithAssumedAlignmentILi128EEEEEEvvEEEEvNT_6ParamsE --------------------------
	.section	.nv.constant0._ZN7cutlass13device_kernelINS_4gemm6kernel13GemmUniversalIN4cute5tupleIJiiiiEEENS1_10collective13CollectiveMmaINS1_35MainloopSm100TmaUmmaWarpSpecializedILi13ELi2ELi4ENS5_IJNS4_1CILi1EEESB_SB_EEEEENS5_IJNSA_ILi64EEESE_SE_EEENS_10bfloat16_tENS5_IJlSB_lEEESG_SH_NS4_8TiledMMAINS4_8MMA_AtomIJNS4_20SM100_MMA_F16BF16_SSISG_SG_fLi64ELi64ELNS4_4UMMA5MajorE0ELSM_0ELNSL_7ScaleInE0ELSN_0EEEEEENS4_6LayoutISC_NS5_IJNSA_ILi0EEESR_SR_EEEEENS5_IJNS4_10UnderscoreESU_SU_EEEEENS4_13SM90_TMA_LOADENS4_14ComposedLayoutINS4_7SwizzleILi3ELi4ELi3EEENS4_18smem_ptr_flag_bitsILi16EEENSQ_INS5_IJNSA_ILi8EEESE_EEENS5_IJSE_SB_EEEEEEEvNS4_8identityESX_S17_vS18_EENS_8epilogue10collective18CollectiveEpilogueINS1A_23Sm100TmaWarpSpecializedILi3ELi2ELi16ELb1ELb0EEEJSF_NS5_IJNSQ_ISE_SB_EENSQ_INSA_ILi32EEESB_EEEEESG_SH_SG_SH_NS1A_6fusion15FusionCallbacksIS1E_NS1J_17LinearCombinationISG_fSG_fLNS_15FloatRoundStyleE2EEESF_S1I_JEEENS4_5SM1004TMEM4LOAD26SM100_TMEM_LOAD_16dp256b4xESX_NSY_INSZ_ILi2ELi4ELi3EEES12_NSQ_INS5_IJS13_S1G_EEENS5_IJS1G_SB_EEEEEEENS4_17SM75_U32x4_LDSM_NENS4_14SM90_TMA_STOREES1X_NS4_17SM90_U32x4_STSM_NENS4_39AutoVectorizingCopyWithAssumedAlignmentILi128EEEEEEvvEEEEvNT_6ParamsE,"a",@progbits
	.sectionflags	@""
	.align	4
.nv.constant0._ZN7cutlass13device_kernelINS_4gemm6kernel13GemmUniversalIN4cute5tupleIJiiiiEEENS1_10collective13CollectiveMmaINS1_35MainloopSm100TmaUmmaWarpSpecializedILi13ELi2ELi4ENS5_IJNS4_1CILi1EEESB_SB_EEEEENS5_IJNSA_ILi64EEESE_SE_EEENS_10bfloat16_tENS5_IJlSB_lEEESG_SH_NS4_8TiledMMAINS4_8MMA_AtomIJNS4_20SM100_MMA_F16BF16_SSISG_SG_fLi64ELi64ELNS4_4UMMA5MajorE0ELSM_0ELNSL_7ScaleInE0ELSN_0EEEEEENS4_6LayoutISC_NS5_IJNSA_ILi0EEESR_SR_EEEEENS5_IJNS4_10UnderscoreESU_SU_EEEEENS4_13SM90_TMA_LOADENS4_14ComposedLayoutINS4_7SwizzleILi3ELi4ELi3EEENS4_18smem_ptr_flag_bitsILi16EEENSQ_INS5_IJNSA_ILi8EEESE_EEENS5_IJSE_SB_EEEEEEEvNS4_8identityESX_S17_vS18_EENS_8epilogue10collective18CollectiveEpilogueINS1A_23Sm100TmaWarpSpecializedILi3ELi2ELi16ELb1ELb0EEEJSF_NS5_IJNSQ_ISE_SB_EENSQ_INSA_ILi32EEESB_EEEEESG_SH_SG_SH_NS1A_6fusion15FusionCallbacksIS1E_NS1J_17LinearCombinationISG_fSG_fLNS_15FloatRoundStyleE2EEESF_S1I_JEEENS4_5SM1004TMEM4LOAD26SM100_TMEM_LOAD_16dp256b4xESX_NSY_INSZ_ILi2ELi4ELi3EEES12_NSQ_INS5_IJS13_S1G_EEENS5_IJS1G_SB_EEEEEEENS4_17SM75_U32x4_LDSM_NENS4_14SM90_TMA_STOREES1X_NS4_17SM90_U32x4_STSM_NENS4_39AutoVectorizingCopyWithAssumedAlignmentILi128EEEEEEvvEEEEvNT_6ParamsE:
	.zero		2944


//--------------------- SYMBOLS --------------------------

	.type		.nv.reservedSmem.offset0,@object
	.size		.nv.reservedSmem.offset0,0x4
	.type		.nv.reservedSmem.cap,@object
	.size		.nv.reservedSmem.cap,0x4
	.type		__assertfail,@function
